//
// Generated by NVIDIA NVVM Compiler
//
// Compiler Build ID: CL-36424714
// Cuda compilation tools, release 13.0, V13.0.88
// Based on NVVM 20.0.0
//

.version 9.0
.target sm_100
.address_size 64

	// .globl	dequant_q4_0_f32

.visible .entry dequant_q4_0_f32(
	.param .u64 .ptr .align 1 dequant_q4_0_f32_param_0,
	.param .u64 .ptr .align 1 dequant_q4_0_f32_param_1,
	.param .u32 dequant_q4_0_f32_param_2
)
{
	.reg .pred 	%p<2>;
	.reg .b16 	%rs<66>;
	.reg .b32 	%r<72>;
	.reg .b32 	%f<66>;
	.reg .b64 	%rd<9>;

	ld.param.u64 	%rd1, [dequant_q4_0_f32_param_0];
	ld.param.u64 	%rd2, [dequant_q4_0_f32_param_1];
	ld.param.u32 	%r2, [dequant_q4_0_f32_param_2];
	mov.u32 	%r3, %ctaid.x;
	mov.u32 	%r4, %ntid.x;
	mov.u32 	%r5, %tid.x;
	mad.lo.s32 	%r1, %r3, %r4, %r5;
	setp.ge.u32 	%p1, %r1, %r2;
	@%p1 bra 	$L__BB0_2;
	cvta.to.global.u64 	%rd3, %rd1;
	cvta.to.global.u64 	%rd4, %rd2;
	mul.lo.s32 	%r6, %r1, 18;
	cvt.u64.u32 	%rd5, %r6;
	add.s64 	%rd6, %rd3, %rd5;
	shl.b32 	%r7, %r1, 5;
	mul.wide.u32 	%rd7, %r7, 4;
	add.s64 	%rd8, %rd4, %rd7;
	ld.global.nc.u16 	%rs1, [%rd6];
	// begin inline asm
	{  cvt.f32.f16 %f1, %rs1;}

	// end inline asm
	ld.global.nc.u8 	%rs2, [%rd6+2];
	cvt.u16.u8 	%rs3, %rs2;
	and.b16  	%rs4, %rs3, 15;
	cvt.u32.u16 	%r8, %rs4;
	add.s32 	%r9, %r8, -8;
	shr.u16 	%rs5, %rs3, 4;
	cvt.u32.u16 	%r10, %rs5;
	add.s32 	%r11, %r10, -8;
	cvt.rn.f32.s32 	%f2, %r9;
	mul.f32 	%f3, %f1, %f2;
	st.global.f32 	[%rd8], %f3;
	cvt.rn.f32.s32 	%f4, %r11;
	mul.f32 	%f5, %f1, %f4;
	st.global.f32 	[%rd8+4], %f5;
	ld.global.nc.u8 	%rs6, [%rd6+3];
	cvt.u16.u8 	%rs7, %rs6;
	and.b16  	%rs8, %rs7, 15;
	cvt.u32.u16 	%r12, %rs8;
	add.s32 	%r13, %r12, -8;
	shr.u16 	%rs9, %rs7, 4;
	cvt.u32.u16 	%r14, %rs9;
	add.s32 	%r15, %r14, -8;
	cvt.rn.f32.s32 	%f6, %r13;
	mul.f32 	%f7, %f1, %f6;
	st.global.f32 	[%rd8+8], %f7;
	cvt.rn.f32.s32 	%f8, %r15;
	mul.f32 	%f9, %f1, %f8;
	st.global.f32 	[%rd8+12], %f9;
	ld.global.nc.u8 	%rs10, [%rd6+4];
	cvt.u16.u8 	%rs11, %rs10;
	and.b16  	%rs12, %rs11, 15;
	cvt.u32.u16 	%r16, %rs12;
	add.s32 	%r17, %r16, -8;
	shr.u16 	%rs13, %rs11, 4;
	cvt.u32.u16 	%r18, %rs13;
	add.s32 	%r19, %r18, -8;
	cvt.rn.f32.s32 	%f10, %r17;
	mul.f32 	%f11, %f1, %f10;
	st.global.f32 	[%rd8+16], %f11;
	cvt.rn.f32.s32 	%f12, %r19;
	mul.f32 	%f13, %f1, %f12;
	st.global.f32 	[%rd8+20], %f13;
	ld.global.nc.u8 	%rs14, [%rd6+5];
	cvt.u16.u8 	%rs15, %rs14;
	and.b16  	%rs16, %rs15, 15;
	cvt.u32.u16 	%r20, %rs16;
	add.s32 	%r21, %r20, -8;
	shr.u16 	%rs17, %rs15, 4;
	cvt.u32.u16 	%r22, %rs17;
	add.s32 	%r23, %r22, -8;
	cvt.rn.f32.s32 	%f14, %r21;
	mul.f32 	%f15, %f1, %f14;
	st.global.f32 	[%rd8+24], %f15;
	cvt.rn.f32.s32 	%f16, %r23;
	mul.f32 	%f17, %f1, %f16;
	st.global.f32 	[%rd8+28], %f17;
	ld.global.nc.u8 	%rs18, [%rd6+6];
	cvt.u16.u8 	%rs19, %rs18;
	and.b16  	%rs20, %rs19, 15;
	cvt.u32.u16 	%r24, %rs20;
	add.s32 	%r25, %r24, -8;
	shr.u16 	%rs21, %rs19, 4;
	cvt.u32.u16 	%r26, %rs21;
	add.s32 	%r27, %r26, -8;
	cvt.rn.f32.s32 	%f18, %r25;
	mul.f32 	%f19, %f1, %f18;
	st.global.f32 	[%rd8+32], %f19;
	cvt.rn.f32.s32 	%f20, %r27;
	mul.f32 	%f21, %f1, %f20;
	st.global.f32 	[%rd8+36], %f21;
	ld.global.nc.u8 	%rs22, [%rd6+7];
	cvt.u16.u8 	%rs23, %rs22;
	and.b16  	%rs24, %rs23, 15;
	cvt.u32.u16 	%r28, %rs24;
	add.s32 	%r29, %r28, -8;
	shr.u16 	%rs25, %rs23, 4;
	cvt.u32.u16 	%r30, %rs25;
	add.s32 	%r31, %r30, -8;
	cvt.rn.f32.s32 	%f22, %r29;
	mul.f32 	%f23, %f1, %f22;
	st.global.f32 	[%rd8+40], %f23;
	cvt.rn.f32.s32 	%f24, %r31;
	mul.f32 	%f25, %f1, %f24;
	st.global.f32 	[%rd8+44], %f25;
	ld.global.nc.u8 	%rs26, [%rd6+8];
	cvt.u16.u8 	%rs27, %rs26;
	and.b16  	%rs28, %rs27, 15;
	cvt.u32.u16 	%r32, %rs28;
	add.s32 	%r33, %r32, -8;
	shr.u16 	%rs29, %rs27, 4;
	cvt.u32.u16 	%r34, %rs29;
	add.s32 	%r35, %r34, -8;
	cvt.rn.f32.s32 	%f26, %r33;
	mul.f32 	%f27, %f1, %f26;
	st.global.f32 	[%rd8+48], %f27;
	cvt.rn.f32.s32 	%f28, %r35;
	mul.f32 	%f29, %f1, %f28;
	st.global.f32 	[%rd8+52], %f29;
	ld.global.nc.u8 	%rs30, [%rd6+9];
	cvt.u16.u8 	%rs31, %rs30;
	and.b16  	%rs32, %rs31, 15;
	cvt.u32.u16 	%r36, %rs32;
	add.s32 	%r37, %r36, -8;
	shr.u16 	%rs33, %rs31, 4;
	cvt.u32.u16 	%r38, %rs33;
	add.s32 	%r39, %r38, -8;
	cvt.rn.f32.s32 	%f30, %r37;
	mul.f32 	%f31, %f1, %f30;
	st.global.f32 	[%rd8+56], %f31;
	cvt.rn.f32.s32 	%f32, %r39;
	mul.f32 	%f33, %f1, %f32;
	st.global.f32 	[%rd8+60], %f33;
	ld.global.nc.u8 	%rs34, [%rd6+10];
	cvt.u16.u8 	%rs35, %rs34;
	and.b16  	%rs36, %rs35, 15;
	cvt.u32.u16 	%r40, %rs36;
	add.s32 	%r41, %r40, -8;
	shr.u16 	%rs37, %rs35, 4;
	cvt.u32.u16 	%r42, %rs37;
	add.s32 	%r43, %r42, -8;
	cvt.rn.f32.s32 	%f34, %r41;
	mul.f32 	%f35, %f1, %f34;
	st.global.f32 	[%rd8+64], %f35;
	cvt.rn.f32.s32 	%f36, %r43;
	mul.f32 	%f37, %f1, %f36;
	st.global.f32 	[%rd8+68], %f37;
	ld.global.nc.u8 	%rs38, [%rd6+11];
	cvt.u16.u8 	%rs39, %rs38;
	and.b16  	%rs40, %rs39, 15;
	cvt.u32.u16 	%r44, %rs40;
	add.s32 	%r45, %r44, -8;
	shr.u16 	%rs41, %rs39, 4;
	cvt.u32.u16 	%r46, %rs41;
	add.s32 	%r47, %r46, -8;
	cvt.rn.f32.s32 	%f38, %r45;
	mul.f32 	%f39, %f1, %f38;
	st.global.f32 	[%rd8+72], %f39;
	cvt.rn.f32.s32 	%f40, %r47;
	mul.f32 	%f41, %f1, %f40;
	st.global.f32 	[%rd8+76], %f41;
	ld.global.nc.u8 	%rs42, [%rd6+12];
	cvt.u16.u8 	%rs43, %rs42;
	and.b16  	%rs44, %rs43, 15;
	cvt.u32.u16 	%r48, %rs44;
	add.s32 	%r49, %r48, -8;
	shr.u16 	%rs45, %rs43, 4;
	cvt.u32.u16 	%r50, %rs45;
	add.s32 	%r51, %r50, -8;
	cvt.rn.f32.s32 	%f42, %r49;
	mul.f32 	%f43, %f1, %f42;
	st.global.f32 	[%rd8+80], %f43;
	cvt.rn.f32.s32 	%f44, %r51;
	mul.f32 	%f45, %f1, %f44;
	st.global.f32 	[%rd8+84], %f45;
	ld.global.nc.u8 	%rs46, [%rd6+13];
	cvt.u16.u8 	%rs47, %rs46;
	and.b16  	%rs48, %rs47, 15;
	cvt.u32.u16 	%r52, %rs48;
	add.s32 	%r53, %r52, -8;
	shr.u16 	%rs49, %rs47, 4;
	cvt.u32.u16 	%r54, %rs49;
	add.s32 	%r55, %r54, -8;
	cvt.rn.f32.s32 	%f46, %r53;
	mul.f32 	%f47, %f1, %f46;
	st.global.f32 	[%rd8+88], %f47;
	cvt.rn.f32.s32 	%f48, %r55;
	mul.f32 	%f49, %f1, %f48;
	st.global.f32 	[%rd8+92], %f49;
	ld.global.nc.u8 	%rs50, [%rd6+14];
	cvt.u16.u8 	%rs51, %rs50;
	and.b16  	%rs52, %rs51, 15;
	cvt.u32.u16 	%r56, %rs52;
	add.s32 	%r57, %r56, -8;
	shr.u16 	%rs53, %rs51, 4;
	cvt.u32.u16 	%r58, %rs53;
	add.s32 	%r59, %r58, -8;
	cvt.rn.f32.s32 	%f50, %r57;
	mul.f32 	%f51, %f1, %f50;
	st.global.f32 	[%rd8+96], %f51;
	cvt.rn.f32.s32 	%f52, %r59;
	mul.f32 	%f53, %f1, %f52;
	st.global.f32 	[%rd8+100], %f53;
	ld.global.nc.u8 	%rs54, [%rd6+15];
	cvt.u16.u8 	%rs55, %rs54;
	and.b16  	%rs56, %rs55, 15;
	cvt.u32.u16 	%r60, %rs56;
	add.s32 	%r61, %r60, -8;
	shr.u16 	%rs57, %rs55, 4;
	cvt.u32.u16 	%r62, %rs57;
	add.s32 	%r63, %r62, -8;
	cvt.rn.f32.s32 	%f54, %r61;
	mul.f32 	%f55, %f1, %f54;
	st.global.f32 	[%rd8+104], %f55;
	cvt.rn.f32.s32 	%f56, %r63;
	mul.f32 	%f57, %f1, %f56;
	st.global.f32 	[%rd8+108], %f57;
	ld.global.nc.u8 	%rs58, [%rd6+16];
	cvt.u16.u8 	%rs59, %rs58;
	and.b16  	%rs60, %rs59, 15;
	cvt.u32.u16 	%r64, %rs60;
	add.s32 	%r65, %r64, -8;
	shr.u16 	%rs61, %rs59, 4;
	cvt.u32.u16 	%r66, %rs61;
	add.s32 	%r67, %r66, -8;
	cvt.rn.f32.s32 	%f58, %r65;
	mul.f32 	%f59, %f1, %f58;
	st.global.f32 	[%rd8+112], %f59;
	cvt.rn.f32.s32 	%f60, %r67;
	mul.f32 	%f61, %f1, %f60;
	st.global.f32 	[%rd8+116], %f61;
	ld.global.nc.u8 	%rs62, [%rd6+17];
	cvt.u16.u8 	%rs63, %rs62;
	and.b16  	%rs64, %rs63, 15;
	cvt.u32.u16 	%r68, %rs64;
	add.s32 	%r69, %r68, -8;
	shr.u16 	%rs65, %rs63, 4;
	cvt.u32.u16 	%r70, %rs65;
	add.s32 	%r71, %r70, -8;
	cvt.rn.f32.s32 	%f62, %r69;
	mul.f32 	%f63, %f1, %f62;
	st.global.f32 	[%rd8+120], %f63;
	cvt.rn.f32.s32 	%f64, %r71;
	mul.f32 	%f65, %f1, %f64;
	st.global.f32 	[%rd8+124], %f65;
$L__BB0_2:
	ret;

}
	// .globl	dequant_q8_0_f32
.visible .entry dequant_q8_0_f32(
	.param .u64 .ptr .align 1 dequant_q8_0_f32_param_0,
	.param .u64 .ptr .align 1 dequant_q8_0_f32_param_1,
	.param .u32 dequant_q8_0_f32_param_2
)
{
	.reg .pred 	%p<2>;
	.reg .b16 	%rs<66>;
	.reg .b32 	%r<8>;
	.reg .b32 	%f<66>;
	.reg .b64 	%rd<9>;

	ld.param.u64 	%rd1, [dequant_q8_0_f32_param_0];
	ld.param.u64 	%rd2, [dequant_q8_0_f32_param_1];
	ld.param.u32 	%r2, [dequant_q8_0_f32_param_2];
	mov.u32 	%r3, %ctaid.x;
	mov.u32 	%r4, %ntid.x;
	mov.u32 	%r5, %tid.x;
	mad.lo.s32 	%r1, %r3, %r4, %r5;
	setp.ge.u32 	%p1, %r1, %r2;
	@%p1 bra 	$L__BB1_2;
	cvta.to.global.u64 	%rd3, %rd2;
	cvta.to.global.u64 	%rd4, %rd1;
	mul.lo.s32 	%r6, %r1, 34;
	cvt.u64.u32 	%rd5, %r6;
	add.s64 	%rd6, %rd4, %rd5;
	ld.global.nc.u16 	%rs1, [%rd6];
	// begin inline asm
	{  cvt.f32.f16 %f1, %rs1;}

	// end inline asm
	shl.b32 	%r7, %r1, 5;
	ld.global.nc.u8 	%rs2, [%rd6+2];
	cvt.s16.s8 	%rs3, %rs2;
	cvt.rn.f32.s16 	%f2, %rs3;
	mul.f32 	%f3, %f1, %f2;
	mul.wide.u32 	%rd7, %r7, 4;
	add.s64 	%rd8, %rd3, %rd7;
	st.global.f32 	[%rd8], %f3;
	ld.global.nc.u8 	%rs4, [%rd6+3];
	cvt.s16.s8 	%rs5, %rs4;
	cvt.rn.f32.s16 	%f4, %rs5;
	mul.f32 	%f5, %f1, %f4;
	st.global.f32 	[%rd8+4], %f5;
	ld.global.nc.u8 	%rs6, [%rd6+4];
	cvt.s16.s8 	%rs7, %rs6;
	cvt.rn.f32.s16 	%f6, %rs7;
	mul.f32 	%f7, %f1, %f6;
	st.global.f32 	[%rd8+8], %f7;
	ld.global.nc.u8 	%rs8, [%rd6+5];
	cvt.s16.s8 	%rs9, %rs8;
	cvt.rn.f32.s16 	%f8, %rs9;
	mul.f32 	%f9, %f1, %f8;
	st.global.f32 	[%rd8+12], %f9;
	ld.global.nc.u8 	%rs10, [%rd6+6];
	cvt.s16.s8 	%rs11, %rs10;
	cvt.rn.f32.s16 	%f10, %rs11;
	mul.f32 	%f11, %f1, %f10;
	st.global.f32 	[%rd8+16], %f11;
	ld.global.nc.u8 	%rs12, [%rd6+7];
	cvt.s16.s8 	%rs13, %rs12;
	cvt.rn.f32.s16 	%f12, %rs13;
	mul.f32 	%f13, %f1, %f12;
	st.global.f32 	[%rd8+20], %f13;
	ld.global.nc.u8 	%rs14, [%rd6+8];
	cvt.s16.s8 	%rs15, %rs14;
	cvt.rn.f32.s16 	%f14, %rs15;
	mul.f32 	%f15, %f1, %f14;
	st.global.f32 	[%rd8+24], %f15;
	ld.global.nc.u8 	%rs16, [%rd6+9];
	cvt.s16.s8 	%rs17, %rs16;
	cvt.rn.f32.s16 	%f16, %rs17;
	mul.f32 	%f17, %f1, %f16;
	st.global.f32 	[%rd8+28], %f17;
	ld.global.nc.u8 	%rs18, [%rd6+10];
	cvt.s16.s8 	%rs19, %rs18;
	cvt.rn.f32.s16 	%f18, %rs19;
	mul.f32 	%f19, %f1, %f18;
	st.global.f32 	[%rd8+32], %f19;
	ld.global.nc.u8 	%rs20, [%rd6+11];
	cvt.s16.s8 	%rs21, %rs20;
	cvt.rn.f32.s16 	%f20, %rs21;
	mul.f32 	%f21, %f1, %f20;
	st.global.f32 	[%rd8+36], %f21;
	ld.global.nc.u8 	%rs22, [%rd6+12];
	cvt.s16.s8 	%rs23, %rs22;
	cvt.rn.f32.s16 	%f22, %rs23;
	mul.f32 	%f23, %f1, %f22;
	st.global.f32 	[%rd8+40], %f23;
	ld.global.nc.u8 	%rs24, [%rd6+13];
	cvt.s16.s8 	%rs25, %rs24;
	cvt.rn.f32.s16 	%f24, %rs25;
	mul.f32 	%f25, %f1, %f24;
	st.global.f32 	[%rd8+44], %f25;
	ld.global.nc.u8 	%rs26, [%rd6+14];
	cvt.s16.s8 	%rs27, %rs26;
	cvt.rn.f32.s16 	%f26, %rs27;
	mul.f32 	%f27, %f1, %f26;
	st.global.f32 	[%rd8+48], %f27;
	ld.global.nc.u8 	%rs28, [%rd6+15];
	cvt.s16.s8 	%rs29, %rs28;
	cvt.rn.f32.s16 	%f28, %rs29;
	mul.f32 	%f29, %f1, %f28;
	st.global.f32 	[%rd8+52], %f29;
	ld.global.nc.u8 	%rs30, [%rd6+16];
	cvt.s16.s8 	%rs31, %rs30;
	cvt.rn.f32.s16 	%f30, %rs31;
	mul.f32 	%f31, %f1, %f30;
	st.global.f32 	[%rd8+56], %f31;
	ld.global.nc.u8 	%rs32, [%rd6+17];
	cvt.s16.s8 	%rs33, %rs32;
	cvt.rn.f32.s16 	%f32, %rs33;
	mul.f32 	%f33, %f1, %f32;
	st.global.f32 	[%rd8+60], %f33;
	ld.global.nc.u8 	%rs34, [%rd6+18];
	cvt.s16.s8 	%rs35, %rs34;
	cvt.rn.f32.s16 	%f34, %rs35;
	mul.f32 	%f35, %f1, %f34;
	st.global.f32 	[%rd8+64], %f35;
	ld.global.nc.u8 	%rs36, [%rd6+19];
	cvt.s16.s8 	%rs37, %rs36;
	cvt.rn.f32.s16 	%f36, %rs37;
	mul.f32 	%f37, %f1, %f36;
	st.global.f32 	[%rd8+68], %f37;
	ld.global.nc.u8 	%rs38, [%rd6+20];
	cvt.s16.s8 	%rs39, %rs38;
	cvt.rn.f32.s16 	%f38, %rs39;
	mul.f32 	%f39, %f1, %f38;
	st.global.f32 	[%rd8+72], %f39;
	ld.global.nc.u8 	%rs40, [%rd6+21];
	cvt.s16.s8 	%rs41, %rs40;
	cvt.rn.f32.s16 	%f40, %rs41;
	mul.f32 	%f41, %f1, %f40;
	st.global.f32 	[%rd8+76], %f41;
	ld.global.nc.u8 	%rs42, [%rd6+22];
	cvt.s16.s8 	%rs43, %rs42;
	cvt.rn.f32.s16 	%f42, %rs43;
	mul.f32 	%f43, %f1, %f42;
	st.global.f32 	[%rd8+80], %f43;
	ld.global.nc.u8 	%rs44, [%rd6+23];
	cvt.s16.s8 	%rs45, %rs44;
	cvt.rn.f32.s16 	%f44, %rs45;
	mul.f32 	%f45, %f1, %f44;
	st.global.f32 	[%rd8+84], %f45;
	ld.global.nc.u8 	%rs46, [%rd6+24];
	cvt.s16.s8 	%rs47, %rs46;
	cvt.rn.f32.s16 	%f46, %rs47;
	mul.f32 	%f47, %f1, %f46;
	st.global.f32 	[%rd8+88], %f47;
	ld.global.nc.u8 	%rs48, [%rd6+25];
	cvt.s16.s8 	%rs49, %rs48;
	cvt.rn.f32.s16 	%f48, %rs49;
	mul.f32 	%f49, %f1, %f48;
	st.global.f32 	[%rd8+92], %f49;
	ld.global.nc.u8 	%rs50, [%rd6+26];
	cvt.s16.s8 	%rs51, %rs50;
	cvt.rn.f32.s16 	%f50, %rs51;
	mul.f32 	%f51, %f1, %f50;
	st.global.f32 	[%rd8+96], %f51;
	ld.global.nc.u8 	%rs52, [%rd6+27];
	cvt.s16.s8 	%rs53, %rs52;
	cvt.rn.f32.s16 	%f52, %rs53;
	mul.f32 	%f53, %f1, %f52;
	st.global.f32 	[%rd8+100], %f53;
	ld.global.nc.u8 	%rs54, [%rd6+28];
	cvt.s16.s8 	%rs55, %rs54;
	cvt.rn.f32.s16 	%f54, %rs55;
	mul.f32 	%f55, %f1, %f54;
	st.global.f32 	[%rd8+104], %f55;
	ld.global.nc.u8 	%rs56, [%rd6+29];
	cvt.s16.s8 	%rs57, %rs56;
	cvt.rn.f32.s16 	%f56, %rs57;
	mul.f32 	%f57, %f1, %f56;
	st.global.f32 	[%rd8+108], %f57;
	ld.global.nc.u8 	%rs58, [%rd6+30];
	cvt.s16.s8 	%rs59, %rs58;
	cvt.rn.f32.s16 	%f58, %rs59;
	mul.f32 	%f59, %f1, %f58;
	st.global.f32 	[%rd8+112], %f59;
	ld.global.nc.u8 	%rs60, [%rd6+31];
	cvt.s16.s8 	%rs61, %rs60;
	cvt.rn.f32.s16 	%f60, %rs61;
	mul.f32 	%f61, %f1, %f60;
	st.global.f32 	[%rd8+116], %f61;
	ld.global.nc.u8 	%rs62, [%rd6+32];
	cvt.s16.s8 	%rs63, %rs62;
	cvt.rn.f32.s16 	%f62, %rs63;
	mul.f32 	%f63, %f1, %f62;
	st.global.f32 	[%rd8+120], %f63;
	ld.global.nc.u8 	%rs64, [%rd6+33];
	cvt.s16.s8 	%rs65, %rs64;
	cvt.rn.f32.s16 	%f64, %rs65;
	mul.f32 	%f65, %f1, %f64;
	st.global.f32 	[%rd8+124], %f65;
$L__BB1_2:
	ret;

}
	// .globl	dequant_q4_k_f32
.visible .entry dequant_q4_k_f32(
	.param .u64 .ptr .align 1 dequant_q4_k_f32_param_0,
	.param .u64 .ptr .align 1 dequant_q4_k_f32_param_1,
	.param .u32 dequant_q4_k_f32_param_2
)
{
	.local .align 8 .b8 	__local_depot2[16];
	.reg .b64 	%SP;
	.reg .b64 	%SPL;
	.reg .pred 	%p<7>;
	.reg .b16 	%rs<117>;
	.reg .b32 	%r<57>;
	.reg .b32 	%f<57>;
	.reg .b64 	%rd<32>;

	mov.u64 	%SPL, __local_depot2;
	ld.param.u32 	%r11, [dequant_q4_k_f32_param_2];
	add.u64 	%rd1, %SPL, 0;
	add.u64 	%rd2, %SPL, 8;
	mov.u32 	%r12, %ctaid.x;
	mov.u32 	%r13, %ntid.x;
	mov.u32 	%r14, %tid.x;
	mad.lo.s32 	%r1, %r12, %r13, %r14;
	setp.ge.u32 	%p1, %r1, %r11;
	@%p1 bra 	$L__BB2_8;
	ld.param.u64 	%rd29, [dequant_q4_k_f32_param_1];
	ld.param.u64 	%rd28, [dequant_q4_k_f32_param_0];
	cvta.to.global.u64 	%rd17, %rd28;
	mul.lo.s32 	%r16, %r1, 144;
	cvt.u64.u32 	%rd18, %r16;
	add.s64 	%rd3, %rd17, %rd18;
	shl.b32 	%r2, %r1, 8;
	ld.global.nc.u16 	%rs1, [%rd3];
	ld.global.nc.u16 	%rs2, [%rd3+2];
	// begin inline asm
	{  cvt.f32.f16 %f5, %rs1;}

	// end inline asm
	// begin inline asm
	{  cvt.f32.f16 %f6, %rs2;}

	// end inline asm
	ld.global.nc.u8 	%rs3, [%rd3+4];
	cvt.u16.u8 	%rs4, %rs3;
	and.b16  	%rs5, %rs4, 63;
	ld.global.nc.u8 	%rs6, [%rd3+8];
	cvt.u16.u8 	%rs7, %rs6;
	and.b16  	%rs8, %rs7, 63;
	ld.global.nc.u8 	%rs9, [%rd3+5];
	cvt.u16.u8 	%rs10, %rs9;
	and.b16  	%rs11, %rs10, 63;
	ld.global.nc.u8 	%rs12, [%rd3+9];
	cvt.u16.u8 	%rs13, %rs12;
	and.b16  	%rs14, %rs13, 63;
	ld.global.nc.u8 	%rs15, [%rd3+6];
	cvt.u16.u8 	%rs16, %rs15;
	and.b16  	%rs17, %rs16, 63;
	ld.global.nc.u8 	%rs18, [%rd3+10];
	cvt.u16.u8 	%rs19, %rs18;
	and.b16  	%rs20, %rs19, 63;
	ld.global.nc.u8 	%rs21, [%rd3+7];
	cvt.u16.u8 	%rs22, %rs21;
	and.b16  	%rs23, %rs22, 63;
	ld.global.nc.u8 	%rs24, [%rd3+11];
	cvt.u16.u8 	%rs25, %rs24;
	and.b16  	%rs26, %rs25, 63;
	ld.global.nc.u8 	%rs27, [%rd3+12];
	cvt.u16.u8 	%rs28, %rs27;
	and.b16  	%rs29, %rs28, 15;
	shr.u16 	%rs30, %rs4, 2;
	and.b16  	%rs31, %rs30, 48;
	or.b16  	%rs32, %rs31, %rs29;
	shr.u16 	%rs33, %rs28, 4;
	shr.u16 	%rs34, %rs7, 2;
	and.b16  	%rs35, %rs34, 48;
	or.b16  	%rs36, %rs35, %rs33;
	ld.global.nc.u8 	%rs37, [%rd3+13];
	cvt.u16.u8 	%rs38, %rs37;
	and.b16  	%rs39, %rs38, 15;
	shr.u16 	%rs40, %rs10, 2;
	and.b16  	%rs41, %rs40, 48;
	or.b16  	%rs42, %rs41, %rs39;
	shr.u16 	%rs43, %rs38, 4;
	shr.u16 	%rs44, %rs13, 2;
	and.b16  	%rs45, %rs44, 48;
	or.b16  	%rs46, %rs45, %rs43;
	ld.global.nc.u8 	%rs47, [%rd3+14];
	cvt.u16.u8 	%rs48, %rs47;
	and.b16  	%rs49, %rs48, 15;
	shr.u16 	%rs50, %rs16, 2;
	and.b16  	%rs51, %rs50, 48;
	or.b16  	%rs52, %rs51, %rs49;
	shr.u16 	%rs53, %rs48, 4;
	shr.u16 	%rs54, %rs19, 2;
	and.b16  	%rs55, %rs54, 48;
	or.b16  	%rs56, %rs55, %rs53;
	ld.global.nc.u8 	%rs57, [%rd3+15];
	cvt.u16.u8 	%rs58, %rs57;
	and.b16  	%rs59, %rs58, 15;
	shr.u16 	%rs60, %rs22, 2;
	and.b16  	%rs61, %rs60, 48;
	or.b16  	%rs62, %rs61, %rs59;
	cvt.u32.u16 	%r17, %rs62;
	cvt.u32.u16 	%r18, %rs52;
	prmt.b32 	%r19, %r18, %r17, 0x3340U;
	cvt.u32.u16 	%r20, %rs42;
	cvt.u32.u16 	%r21, %rs32;
	prmt.b32 	%r22, %r21, %r20, 0x3340U;
	prmt.b32 	%r23, %r22, %r19, 0x5410U;
	cvt.u32.u16 	%r24, %rs23;
	cvt.u32.u16 	%r25, %rs17;
	prmt.b32 	%r26, %r25, %r24, 0x3340U;
	cvt.u32.u16 	%r27, %rs11;
	cvt.u32.u16 	%r28, %rs5;
	prmt.b32 	%r29, %r28, %r27, 0x3340U;
	prmt.b32 	%r30, %r29, %r26, 0x5410U;
	st.local.v2.b32 	[%rd1], {%r30, %r23};
	shr.u16 	%rs63, %rs58, 4;
	shr.u16 	%rs64, %rs25, 2;
	and.b16  	%rs65, %rs64, 48;
	or.b16  	%rs66, %rs65, %rs63;
	cvt.u32.u16 	%r31, %rs66;
	cvt.u32.u16 	%r32, %rs56;
	prmt.b32 	%r33, %r32, %r31, 0x3340U;
	cvt.u32.u16 	%r34, %rs46;
	cvt.u32.u16 	%r35, %rs36;
	prmt.b32 	%r36, %r35, %r34, 0x3340U;
	prmt.b32 	%r37, %r36, %r33, 0x5410U;
	cvt.u32.u16 	%r38, %rs26;
	cvt.u32.u16 	%r39, %rs20;
	prmt.b32 	%r40, %r39, %r38, 0x3340U;
	cvt.u32.u16 	%r41, %rs14;
	cvt.u32.u16 	%r42, %rs8;
	prmt.b32 	%r43, %r42, %r41, 0x3340U;
	prmt.b32 	%r44, %r43, %r40, 0x5410U;
	st.local.v2.b32 	[%rd2], {%r44, %r37};
	add.s64 	%rd4, %rd3, 23;
	cvta.to.global.u64 	%rd5, %rd29;
	add.s64 	%rd6, %rd5, 16;
	mov.b32 	%r54, 0;
$L__BB2_2:
	cvt.u64.u32 	%rd19, %r54;
	add.s64 	%rd20, %rd1, %rd19;
	ld.local.u8 	%rs67, [%rd20];
	cvt.rn.f32.u16 	%f7, %rs67;
	mul.f32 	%f3, %f5, %f7;
	add.s64 	%rd21, %rd2, %rd19;
	ld.local.u8 	%rs68, [%rd21];
	cvt.rn.f32.u16 	%f8, %rs68;
	mul.f32 	%f4, %f6, %f8;
	and.b32  	%r45, %r54, 1;
	setp.eq.b32 	%p2, %r45, 1;
	not.pred 	%p3, %p2;
	shl.b32 	%r46, %r54, 5;
	add.s32 	%r4, %r46, %r2;
	@%p3 bra 	$L__BB2_5;
	shr.u32 	%r48, %r54, 1;
	and.b32  	%r49, %r48, 3;
	mul.wide.u32 	%rd22, %r49, 32;
	add.s64 	%rd31, %rd4, %rd22;
	mul.wide.u32 	%rd23, %r4, 4;
	add.s64 	%rd30, %rd6, %rd23;
	mov.b32 	%r56, 0;
$L__BB2_4:
	ld.global.nc.u8 	%rs69, [%rd31+-7];
	cvt.u16.u8 	%rs70, %rs69;
	shr.u16 	%rs71, %rs70, 4;
	cvt.rn.f32.u16 	%f9, %rs71;
	mul.f32 	%f10, %f3, %f9;
	sub.f32 	%f11, %f10, %f4;
	st.global.f32 	[%rd30+-16], %f11;
	ld.global.nc.u8 	%rs72, [%rd31+-6];
	cvt.u16.u8 	%rs73, %rs72;
	shr.u16 	%rs74, %rs73, 4;
	cvt.rn.f32.u16 	%f12, %rs74;
	mul.f32 	%f13, %f3, %f12;
	sub.f32 	%f14, %f13, %f4;
	st.global.f32 	[%rd30+-12], %f14;
	ld.global.nc.u8 	%rs75, [%rd31+-5];
	cvt.u16.u8 	%rs76, %rs75;
	shr.u16 	%rs77, %rs76, 4;
	cvt.rn.f32.u16 	%f15, %rs77;
	mul.f32 	%f16, %f3, %f15;
	sub.f32 	%f17, %f16, %f4;
	st.global.f32 	[%rd30+-8], %f17;
	ld.global.nc.u8 	%rs78, [%rd31+-4];
	cvt.u16.u8 	%rs79, %rs78;
	shr.u16 	%rs80, %rs79, 4;
	cvt.rn.f32.u16 	%f18, %rs80;
	mul.f32 	%f19, %f3, %f18;
	sub.f32 	%f20, %f19, %f4;
	st.global.f32 	[%rd30+-4], %f20;
	ld.global.nc.u8 	%rs81, [%rd31+-3];
	cvt.u16.u8 	%rs82, %rs81;
	shr.u16 	%rs83, %rs82, 4;
	cvt.rn.f32.u16 	%f21, %rs83;
	mul.f32 	%f22, %f3, %f21;
	sub.f32 	%f23, %f22, %f4;
	st.global.f32 	[%rd30], %f23;
	ld.global.nc.u8 	%rs84, [%rd31+-2];
	cvt.u16.u8 	%rs85, %rs84;
	shr.u16 	%rs86, %rs85, 4;
	cvt.rn.f32.u16 	%f24, %rs86;
	mul.f32 	%f25, %f3, %f24;
	sub.f32 	%f26, %f25, %f4;
	st.global.f32 	[%rd30+4], %f26;
	ld.global.nc.u8 	%rs87, [%rd31+-1];
	cvt.u16.u8 	%rs88, %rs87;
	shr.u16 	%rs89, %rs88, 4;
	cvt.rn.f32.u16 	%f27, %rs89;
	mul.f32 	%f28, %f3, %f27;
	sub.f32 	%f29, %f28, %f4;
	st.global.f32 	[%rd30+8], %f29;
	ld.global.nc.u8 	%rs90, [%rd31];
	cvt.u16.u8 	%rs91, %rs90;
	shr.u16 	%rs92, %rs91, 4;
	cvt.rn.f32.u16 	%f30, %rs92;
	mul.f32 	%f31, %f3, %f30;
	sub.f32 	%f32, %f31, %f4;
	st.global.f32 	[%rd30+12], %f32;
	add.s32 	%r56, %r56, 8;
	add.s64 	%rd31, %rd31, 8;
	add.s64 	%rd30, %rd30, 32;
	setp.ne.s32 	%p4, %r56, 32;
	@%p4 bra 	$L__BB2_4;
	bra.uni 	$L__BB2_7;
$L__BB2_5:
	shl.b32 	%r51, %r54, 4;
	and.b32  	%r5, %r51, 96;
	mov.b32 	%r55, 0;
$L__BB2_6:
	add.s32 	%r52, %r55, %r5;
	cvt.u64.u32 	%rd24, %r52;
	add.s64 	%rd25, %rd3, %rd24;
	ld.global.nc.u8 	%rs93, [%rd25+16];
	cvt.u16.u8 	%rs94, %rs93;
	and.b16  	%rs95, %rs94, 15;
	cvt.rn.f32.u16 	%f33, %rs95;
	mul.f32 	%f34, %f3, %f33;
	sub.f32 	%f35, %f34, %f4;
	add.s32 	%r53, %r55, %r4;
	mul.wide.u32 	%rd26, %r53, 4;
	add.s64 	%rd27, %rd5, %rd26;
	st.global.f32 	[%rd27], %f35;
	ld.global.nc.u8 	%rs96, [%rd25+17];
	cvt.u16.u8 	%rs97, %rs96;
	and.b16  	%rs98, %rs97, 15;
	cvt.rn.f32.u16 	%f36, %rs98;
	mul.f32 	%f37, %f3, %f36;
	sub.f32 	%f38, %f37, %f4;
	st.global.f32 	[%rd27+4], %f38;
	ld.global.nc.u8 	%rs99, [%rd25+18];
	cvt.u16.u8 	%rs100, %rs99;
	and.b16  	%rs101, %rs100, 15;
	cvt.rn.f32.u16 	%f39, %rs101;
	mul.f32 	%f40, %f3, %f39;
	sub.f32 	%f41, %f40, %f4;
	st.global.f32 	[%rd27+8], %f41;
	ld.global.nc.u8 	%rs102, [%rd25+19];
	cvt.u16.u8 	%rs103, %rs102;
	and.b16  	%rs104, %rs103, 15;
	cvt.rn.f32.u16 	%f42, %rs104;
	mul.f32 	%f43, %f3, %f42;
	sub.f32 	%f44, %f43, %f4;
	st.global.f32 	[%rd27+12], %f44;
	ld.global.nc.u8 	%rs105, [%rd25+20];
	cvt.u16.u8 	%rs106, %rs105;
	and.b16  	%rs107, %rs106, 15;
	cvt.rn.f32.u16 	%f45, %rs107;
	mul.f32 	%f46, %f3, %f45;
	sub.f32 	%f47, %f46, %f4;
	st.global.f32 	[%rd27+16], %f47;
	ld.global.nc.u8 	%rs108, [%rd25+21];
	cvt.u16.u8 	%rs109, %rs108;
	and.b16  	%rs110, %rs109, 15;
	cvt.rn.f32.u16 	%f48, %rs110;
	mul.f32 	%f49, %f3, %f48;
	sub.f32 	%f50, %f49, %f4;
	st.global.f32 	[%rd27+20], %f50;
	ld.global.nc.u8 	%rs111, [%rd25+22];
	cvt.u16.u8 	%rs112, %rs111;
	and.b16  	%rs113, %rs112, 15;
	cvt.rn.f32.u16 	%f51, %rs113;
	mul.f32 	%f52, %f3, %f51;
	sub.f32 	%f53, %f52, %f4;
	st.global.f32 	[%rd27+24], %f53;
	ld.global.nc.u8 	%rs114, [%rd25+23];
	cvt.u16.u8 	%rs115, %rs114;
	and.b16  	%rs116, %rs115, 15;
	cvt.rn.f32.u16 	%f54, %rs116;
	mul.f32 	%f55, %f3, %f54;
	sub.f32 	%f56, %f55, %f4;
	st.global.f32 	[%rd27+28], %f56;
	add.s32 	%r55, %r55, 8;
	setp.eq.s32 	%p5, %r55, 32;
	@%p5 bra 	$L__BB2_7;
	bra.uni 	$L__BB2_6;
$L__BB2_7:
	add.s32 	%r54, %r54, 1;
	setp.ne.s32 	%p6, %r54, 8;
	@%p6 bra 	$L__BB2_2;
$L__BB2_8:
	ret;

}
	// .globl	dequant_q6_k_f32
.visible .entry dequant_q6_k_f32(
	.param .u64 .ptr .align 1 dequant_q6_k_f32_param_0,
	.param .u64 .ptr .align 1 dequant_q6_k_f32_param_1,
	.param .u32 dequant_q6_k_f32_param_2
)
{
	.reg .pred 	%p<4>;
	.reg .b16 	%rs<102>;
	.reg .b32 	%r<51>;
	.reg .b32 	%f<51>;
	.reg .b64 	%rd<21>;

	ld.param.u64 	%rd3, [dequant_q6_k_f32_param_0];
	ld.param.u64 	%rd4, [dequant_q6_k_f32_param_1];
	ld.param.u32 	%r6, [dequant_q6_k_f32_param_2];
	mov.u32 	%r7, %ctaid.x;
	mov.u32 	%r8, %ntid.x;
	mov.u32 	%r9, %tid.x;
	mad.lo.s32 	%r1, %r7, %r8, %r9;
	setp.ge.u32 	%p1, %r1, %r6;
	@%p1 bra 	$L__BB3_5;
	cvta.to.global.u64 	%rd5, %rd3;
	cvta.to.global.u64 	%rd6, %rd4;
	mul.lo.s32 	%r11, %r1, 210;
	cvt.u64.u32 	%rd7, %r11;
	add.s64 	%rd1, %rd5, %rd7;
	shl.b32 	%r12, %r1, 8;
	mul.wide.u32 	%rd8, %r12, 4;
	add.s64 	%rd2, %rd6, %rd8;
	ld.global.nc.u16 	%rs1, [%rd1+208];
	// begin inline asm
	{  cvt.f32.f16 %f2, %rs1;}

	// end inline asm
	mov.b32 	%r49, 0;
$L__BB3_2:
	shr.u32 	%r13, %r49, 4;
	cvt.u64.u32 	%rd9, %r49;
	add.s64 	%rd10, %rd1, %rd9;
	ld.global.nc.u8 	%rs2, [%rd10];
	cvt.u16.u8 	%rs3, %rs2;
	and.b16  	%rs4, %rs3, 15;
	ld.global.nc.u8 	%rs5, [%rd10+128];
	cvt.u16.u8 	%rs6, %rs5;
	shl.b16 	%rs7, %rs6, 4;
	and.b16  	%rs8, %rs7, 48;
	or.b16  	%rs9, %rs8, %rs4;
	cvt.u32.u16 	%r14, %rs9;
	add.s32 	%r15, %r14, -32;
	ld.global.nc.u8 	%rs10, [%rd10+32];
	cvt.u16.u8 	%rs11, %rs10;
	and.b16  	%rs12, %rs11, 15;
	shl.b16 	%rs13, %rs6, 2;
	and.b16  	%rs14, %rs13, 48;
	or.b16  	%rs15, %rs14, %rs12;
	cvt.u32.u16 	%r16, %rs15;
	add.s32 	%r17, %r16, -32;
	shr.u16 	%rs16, %rs3, 4;
	and.b16  	%rs17, %rs6, 48;
	or.b16  	%rs18, %rs17, %rs16;
	cvt.u32.u16 	%r18, %rs18;
	add.s32 	%r19, %r18, -32;
	shr.u16 	%rs19, %rs11, 4;
	shr.u16 	%rs20, %rs6, 2;
	and.b16  	%rs21, %rs20, 48;
	or.b16  	%rs22, %rs21, %rs19;
	cvt.u32.u16 	%r20, %rs22;
	add.s32 	%r21, %r20, -32;
	cvt.u64.u32 	%rd11, %r13;
	add.s64 	%rd12, %rd1, %rd11;
	ld.global.nc.u8 	%rs23, [%rd12+192];
	cvt.s16.s8 	%rs24, %rs23;
	cvt.rn.f32.s16 	%f3, %rs24;
	mul.f32 	%f4, %f2, %f3;
	cvt.rn.f32.s32 	%f5, %r15;
	mul.f32 	%f6, %f4, %f5;
	mul.wide.u32 	%rd13, %r49, 4;
	add.s64 	%rd14, %rd2, %rd13;
	st.global.f32 	[%rd14], %f6;
	ld.global.nc.u8 	%rs25, [%rd12+194];
	cvt.s16.s8 	%rs26, %rs25;
	cvt.rn.f32.s16 	%f7, %rs26;
	mul.f32 	%f8, %f2, %f7;
	cvt.rn.f32.s32 	%f9, %r17;
	mul.f32 	%f10, %f8, %f9;
	st.global.f32 	[%rd14+128], %f10;
	ld.global.nc.u8 	%rs27, [%rd12+196];
	cvt.s16.s8 	%rs28, %rs27;
	cvt.rn.f32.s16 	%f11, %rs28;
	mul.f32 	%f12, %f2, %f11;
	cvt.rn.f32.s32 	%f13, %r19;
	mul.f32 	%f14, %f12, %f13;
	st.global.f32 	[%rd14+256], %f14;
	ld.global.nc.u8 	%rs29, [%rd12+198];
	cvt.s16.s8 	%rs30, %rs29;
	cvt.rn.f32.s16 	%f15, %rs30;
	mul.f32 	%f16, %f2, %f15;
	cvt.rn.f32.s32 	%f17, %r21;
	mul.f32 	%f18, %f16, %f17;
	st.global.f32 	[%rd14+384], %f18;
	ld.global.nc.u8 	%rs31, [%rd10+1];
	cvt.u16.u8 	%rs32, %rs31;
	and.b16  	%rs33, %rs32, 15;
	ld.global.nc.u8 	%rs34, [%rd10+129];
	cvt.u16.u8 	%rs35, %rs34;
	shl.b16 	%rs36, %rs35, 4;
	and.b16  	%rs37, %rs36, 48;
	or.b16  	%rs38, %rs37, %rs33;
	cvt.u32.u16 	%r22, %rs38;
	add.s32 	%r23, %r22, -32;
	ld.global.nc.u8 	%rs39, [%rd10+33];
	cvt.u16.u8 	%rs40, %rs39;
	and.b16  	%rs41, %rs40, 15;
	shl.b16 	%rs42, %rs35, 2;
	and.b16  	%rs43, %rs42, 48;
	or.b16  	%rs44, %rs43, %rs41;
	cvt.u32.u16 	%r24, %rs44;
	add.s32 	%r25, %r24, -32;
	shr.u16 	%rs45, %rs32, 4;
	and.b16  	%rs46, %rs35, 48;
	or.b16  	%rs47, %rs46, %rs45;
	cvt.u32.u16 	%r26, %rs47;
	add.s32 	%r27, %r26, -32;
	shr.u16 	%rs48, %rs40, 4;
	shr.u16 	%rs49, %rs35, 2;
	and.b16  	%rs50, %rs49, 48;
	or.b16  	%rs51, %rs50, %rs48;
	cvt.u32.u16 	%r28, %rs51;
	add.s32 	%r29, %r28, -32;
	cvt.rn.f32.s32 	%f19, %r23;
	mul.f32 	%f20, %f4, %f19;
	st.global.f32 	[%rd14+4], %f20;
	cvt.rn.f32.s32 	%f21, %r25;
	mul.f32 	%f22, %f8, %f21;
	st.global.f32 	[%rd14+132], %f22;
	cvt.rn.f32.s32 	%f23, %r27;
	mul.f32 	%f24, %f12, %f23;
	st.global.f32 	[%rd14+260], %f24;
	cvt.rn.f32.s32 	%f25, %r29;
	mul.f32 	%f26, %f16, %f25;
	st.global.f32 	[%rd14+388], %f26;
	add.s32 	%r49, %r49, 2;
	setp.ne.s32 	%p2, %r49, 32;
	@%p2 bra 	$L__BB3_2;
	mov.b32 	%r50, 0;
$L__BB3_4:
	shr.u32 	%r31, %r50, 4;
	cvt.u64.u32 	%rd15, %r50;
	add.s64 	%rd16, %rd1, %rd15;
	ld.global.nc.u8 	%rs52, [%rd16+64];
	cvt.u16.u8 	%rs53, %rs52;
	and.b16  	%rs54, %rs53, 15;
	ld.global.nc.u8 	%rs55, [%rd16+160];
	cvt.u16.u8 	%rs56, %rs55;
	shl.b16 	%rs57, %rs56, 4;
	and.b16  	%rs58, %rs57, 48;
	or.b16  	%rs59, %rs58, %rs54;
	cvt.u32.u16 	%r32, %rs59;
	add.s32 	%r33, %r32, -32;
	ld.global.nc.u8 	%rs60, [%rd16+96];
	cvt.u16.u8 	%rs61, %rs60;
	and.b16  	%rs62, %rs61, 15;
	shl.b16 	%rs63, %rs56, 2;
	and.b16  	%rs64, %rs63, 48;
	or.b16  	%rs65, %rs64, %rs62;
	cvt.u32.u16 	%r34, %rs65;
	add.s32 	%r35, %r34, -32;
	shr.u16 	%rs66, %rs53, 4;
	and.b16  	%rs67, %rs56, 48;
	or.b16  	%rs68, %rs67, %rs66;
	cvt.u32.u16 	%r36, %rs68;
	add.s32 	%r37, %r36, -32;
	shr.u16 	%rs69, %rs61, 4;
	shr.u16 	%rs70, %rs56, 2;
	and.b16  	%rs71, %rs70, 48;
	or.b16  	%rs72, %rs71, %rs69;
	cvt.u32.u16 	%r38, %rs72;
	add.s32 	%r39, %r38, -32;
	add.s32 	%r40, %r31, 192;
	cvt.u64.u32 	%rd17, %r40;
	add.s64 	%rd18, %rd1, %rd17;
	ld.global.nc.u8 	%rs73, [%rd18+8];
	cvt.s16.s8 	%rs74, %rs73;
	cvt.rn.f32.s16 	%f27, %rs74;
	mul.f32 	%f28, %f2, %f27;
	cvt.rn.f32.s32 	%f29, %r33;
	mul.f32 	%f30, %f28, %f29;
	mul.wide.u32 	%rd19, %r50, 4;
	add.s64 	%rd20, %rd2, %rd19;
	st.global.f32 	[%rd20+512], %f30;
	ld.global.nc.u8 	%rs75, [%rd18+10];
	cvt.s16.s8 	%rs76, %rs75;
	cvt.rn.f32.s16 	%f31, %rs76;
	mul.f32 	%f32, %f2, %f31;
	cvt.rn.f32.s32 	%f33, %r35;
	mul.f32 	%f34, %f32, %f33;
	st.global.f32 	[%rd20+640], %f34;
	ld.global.nc.u8 	%rs77, [%rd18+12];
	cvt.s16.s8 	%rs78, %rs77;
	cvt.rn.f32.s16 	%f35, %rs78;
	mul.f32 	%f36, %f2, %f35;
	cvt.rn.f32.s32 	%f37, %r37;
	mul.f32 	%f38, %f36, %f37;
	st.global.f32 	[%rd20+768], %f38;
	ld.global.nc.u8 	%rs79, [%rd18+14];
	cvt.s16.s8 	%rs80, %rs79;
	cvt.rn.f32.s16 	%f39, %rs80;
	mul.f32 	%f40, %f2, %f39;
	cvt.rn.f32.s32 	%f41, %r39;
	mul.f32 	%f42, %f40, %f41;
	st.global.f32 	[%rd20+896], %f42;
	ld.global.nc.u8 	%rs81, [%rd16+65];
	cvt.u16.u8 	%rs82, %rs81;
	and.b16  	%rs83, %rs82, 15;
	ld.global.nc.u8 	%rs84, [%rd16+161];
	cvt.u16.u8 	%rs85, %rs84;
	shl.b16 	%rs86, %rs85, 4;
	and.b16  	%rs87, %rs86, 48;
	or.b16  	%rs88, %rs87, %rs83;
	cvt.u32.u16 	%r41, %rs88;
	add.s32 	%r42, %r41, -32;
	ld.global.nc.u8 	%rs89, [%rd16+97];
	cvt.u16.u8 	%rs90, %rs89;
	and.b16  	%rs91, %rs90, 15;
	shl.b16 	%rs92, %rs85, 2;
	and.b16  	%rs93, %rs92, 48;
	or.b16  	%rs94, %rs93, %rs91;
	cvt.u32.u16 	%r43, %rs94;
	add.s32 	%r44, %r43, -32;
	shr.u16 	%rs95, %rs82, 4;
	and.b16  	%rs96, %rs85, 48;
	or.b16  	%rs97, %rs96, %rs95;
	cvt.u32.u16 	%r45, %rs97;
	add.s32 	%r46, %r45, -32;
	shr.u16 	%rs98, %rs90, 4;
	shr.u16 	%rs99, %rs85, 2;
	and.b16  	%rs100, %rs99, 48;
	or.b16  	%rs101, %rs100, %rs98;
	cvt.u32.u16 	%r47, %rs101;
	add.s32 	%r48, %r47, -32;
	cvt.rn.f32.s32 	%f43, %r42;
	mul.f32 	%f44, %f28, %f43;
	st.global.f32 	[%rd20+516], %f44;
	cvt.rn.f32.s32 	%f45, %r44;
	mul.f32 	%f46, %f32, %f45;
	st.global.f32 	[%rd20+644], %f46;
	cvt.rn.f32.s32 	%f47, %r46;
	mul.f32 	%f48, %f36, %f47;
	st.global.f32 	[%rd20+772], %f48;
	cvt.rn.f32.s32 	%f49, %r48;
	mul.f32 	%f50, %f40, %f49;
	st.global.f32 	[%rd20+900], %f50;
	add.s32 	%r50, %r50, 2;
	setp.ne.s32 	%p3, %r50, 32;
	@%p3 bra 	$L__BB3_4;
$L__BB3_5:
	ret;

}


// ===== COMPILED SASS (sm_100) =====

	.target	sm_100

	.elftype	@"ET_EXEC"


//--------------------- .note.nv.tkinfo           --------------------------
	.section	.note.nv.tkinfo,"",@"SHT_NOTE"
	.sectionflags	@"SHF_NOTE_NV_TKINFO"
	.tkinfo
        /*0018*/ 	.word	0x00000002
        /*0030*/ 	.string	""
        /*0030*/ 	.string	"ptxas"
        /*0030*/ 	.string	"Cuda compilation tools, release 13.0, V13.0.88"
        /*0030*/ 	.string	"Build cuda_13.0.r13.0/compiler.36424714_0"
        /*0030*/ 	.string	"-arch sm_100 -m 64 "



//--------------------- .note.nv.cuinfo           --------------------------
	.section	.note.nv.cuinfo,"",@"SHT_NOTE"
	.sectionflags	@"SHF_NOTE_NV_CUINFO"
        /*0018*/ 	.short	0x0002
        /*001a*/ 	.short	0x0064
        /*001c*/ 	.short	0x0082
	.zero		2


//--------------------- .nv.info                  --------------------------
	.section	.nv.info,"",@"SHT_CUDA_INFO"
	.align	4


	//----- nvinfo : EIATTR_REGCOUNT
	.align		4
        /*0000*/ 	.byte	0x04, 0x2f
        /*0002*/ 	.short	(.L_1 - .L_0)
	.align		4
.L_0:
        /*0004*/ 	.word	index@(dequant_q4_0_f32)
        /*0008*/ 	.word	0x0000001c


	//----- nvinfo : EIATTR_FRAME_SIZE
	.align		4
.L_1:
        /*000c*/ 	.byte	0x04, 0x11
        /*000e*/ 	.short	(.L_3 - .L_2)
	.align		4
.L_2:
        /*0010*/ 	.word	index@(dequant_q4_0_f32)
        /*0014*/ 	.word	0x00000000


	//----- nvinfo : EIATTR_REGCOUNT
	.align		4
.L_3:
        /*0018*/ 	.byte	0x04, 0x2f
        /*001a*/ 	.short	(.L_5 - .L_4)
	.align		4
.L_4:
        /*001c*/ 	.word	index@(dequant_q8_0_f32)
        /*0020*/ 	.word	0x00000020


	//----- nvinfo : EIATTR_FRAME_SIZE
	.align		4
.L_5:
        /*0024*/ 	.byte	0x04, 0x11
        /*0026*/ 	.short	(.L_7 - .L_6)
	.align		4
.L_6:
        /*0028*/ 	.word	index@(dequant_q8_0_f32)
        /*002c*/ 	.word	0x00000000


	//----- nvinfo : EIATTR_REGCOUNT
	.align		4
.L_7:
        /*0030*/ 	.byte	0x04, 0x2f
        /*0032*/ 	.short	(.L_9 - .L_8)
	.align		4
.L_8:
        /*0034*/ 	.word	index@(dequant_q4_k_f32)
        /*0038*/ 	.word	0x00000020


	//----- nvinfo : EIATTR_FRAME_SIZE
	.align		4
.L_9:
        /*003c*/ 	.byte	0x04, 0x11
        /*003e*/ 	.short	(.L_11 - .L_10)
	.align		4
.L_10:
        /*0040*/ 	.word	index@(dequant_q4_k_f32)
        /*0044*/ 	.word	0x00000010


	//----- nvinfo : EIATTR_REGCOUNT
	.align		4
.L_11:
        /*0048*/ 	.byte	0x04, 0x2f
        /*004a*/ 	.short	(.L_13 - .L_12)
	.align		4
.L_12:
        /*004c*/ 	.word	index@(dequant_q6_k_f32)
        /*0050*/ 	.word	0x00000020


	//----- nvinfo : EIATTR_FRAME_SIZE
	.align		4
.L_13:
        /*0054*/ 	.byte	0x04, 0x11
        /*0056*/ 	.short	(.L_15 - .L_14)
	.align		4
.L_14:
        /*0058*/ 	.word	index@(dequant_q6_k_f32)
        /*005c*/ 	.word	0x00000000


	//----- nvinfo : EIATTR_MIN_STACK_SIZE
	.align		4
.L_15:
        /*0060*/ 	.byte	0x04, 0x12
        /*0062*/ 	.short	(.L_17 - .L_16)
	.align		4
.L_16:
        /*0064*/ 	.word	index@(dequant_q6_k_f32)
        /*0068*/ 	.word	0x00000000


	//----- nvinfo : EIATTR_MIN_STACK_SIZE
	.align		4
.L_17:
        /*006c*/ 	.byte	0x04, 0x12
        /*006e*/ 	.short	(.L_19 - .L_18)
	.align		4
.L_18:
        /*0070*/ 	.word	index@(dequant_q4_k_f32)
        /*0074*/ 	.word	0x00000010


	//----- nvinfo : EIATTR_MIN_STACK_SIZE
	.align		4
.L_19:
        /*0078*/ 	.byte	0x04, 0x12
        /*007a*/ 	.short	(.L_21 - .L_20)
	.align		4
.L_20:
        /*007c*/ 	.word	index@(dequant_q8_0_f32)
        /*0080*/ 	.word	0x00000000


	//----- nvinfo : EIATTR_MIN_STACK_SIZE
	.align		4
.L_21:
        /*0084*/ 	.byte	0x04, 0x12
        /*0086*/ 	.short	(.L_23 - .L_22)
	.align		4
.L_22:
        /*0088*/ 	.word	index@(dequant_q4_0_f32)
        /*008c*/ 	.word	0x00000000
.L_23:


//--------------------- .nv.compat                --------------------------
	.section	.nv.compat,"",@"SHT_CUDA_COMPAT_INFO"
	.align	4
        /*0000*/ 	.byte	0x02, 0x09, 0x00, 0x00, 0x02, 0x02, 0x01, 0x00, 0x02, 0x05, 0x05, 0x00, 0x03, 0x07, 0x01, 0x01
        /*0010*/ 	.byte	0x02, 0x03, 0x00, 0x00, 0x02, 0x06, 0x01, 0x00, 0x04, 0x0b, 0x08, 0x00, 0x09, 0x00, 0x00, 0x00
        /*0020*/ 	.byte	0x00, 0x00, 0x00, 0x00


//--------------------- .nv.info.dequant_q6_k_f32 --------------------------
	.section	.nv.info.dequant_q6_k_f32,"",@"SHT_CUDA_INFO"
	.sectionflags	@""
	.align	4


	//----- nvinfo : EIATTR_CUDA_API_VERSION
	.align		4
        /*0000*/ 	.byte	0x04, 0x37
        /*0002*/ 	.short	(.L_25 - .L_24)
.L_24:
        /*0004*/ 	.word	0x00000082


	//----- nvinfo : EIATTR_KPARAM_INFO
	.align		4
.L_25:
        /*0008*/ 	.byte	0x04, 0x17
        /*000a*/ 	.short	(.L_27 - .L_26)
.L_26:
        /*000c*/ 	.word	0x00000000
        /*0010*/ 	.short	0x0002
        /*0012*/ 	.short	0x0010
        /*0014*/ 	.byte	0x00, 0xf0, 0x11, 0x00


	//----- nvinfo : EIATTR_KPARAM_INFO
	.align		4
.L_27:
        /*0018*/ 	.byte	0x04, 0x17
        /*001a*/ 	.short	(.L_29 - .L_28)
.L_28:
        /*001c*/ 	.word	0x00000000
        /*0020*/ 	.short	0x0001
        /*0022*/ 	.short	0x0008
        /*0024*/ 	.byte	0x00, 0xf5, 0x21, 0x00


	//----- nvinfo : EIATTR_KPARAM_INFO
	.align		4
.L_29:
        /*0028*/ 	.byte	0x04, 0x17
        /*002a*/ 	.short	(.L_31 - .L_30)
.L_30:
        /*002c*/ 	.word	0x00000000
        /*0030*/ 	.short	0x0000
        /*0032*/ 	.short	0x0000
        /*0034*/ 	.byte	0x00, 0xf5, 0x21, 0x00


	//----- nvinfo : EIATTR_SPARSE_MMA_MASK
	.align		4
.L_31:
        /*0038*/ 	.byte	0x03, 0x50
        /*003a*/ 	.short	0x0000


	//----- nvinfo : EIATTR_MAXREG_COUNT
	.align		4
        /*003c*/ 	.byte	0x03, 0x1b
        /*003e*/ 	.short	0x00ff


	//----- nvinfo : EIATTR_MERCURY_ISA_VERSION
	.align		4
        /*0040*/ 	.byte	0x03, 0x5f
        /*0042*/ 	.short	0x0101


	//----- nvinfo : EIATTR_VRC_CTA_INIT_COUNT
	.align		4
        /*0044*/ 	.byte	0x02, 0x4a
	.zero		1
	.zero		1


	//----- nvinfo : EIATTR_EXIT_INSTR_OFFSETS
	.align		4
        /*0048*/ 	.byte	0x04, 0x1c
        /*004a*/ 	.short	(.L_33 - .L_32)


	//   ....[0]....
.L_32:
        /*004c*/ 	.word	0x00000070


	//   ....[1]....
        /*0050*/ 	.word	0x00000b50


	//----- nvinfo : EIATTR_CBANK_PARAM_SIZE
	.align		4
.L_33:
        /*0054*/ 	.byte	0x03, 0x19
        /*0056*/ 	.short	0x0014


	//----- nvinfo : EIATTR_PARAM_CBANK
	.align		4
        /*0058*/ 	.byte	0x04, 0x0a
        /*005a*/ 	.short	(.L_35 - .L_34)
	.align		4
.L_34:
        /*005c*/ 	.word	index@(.nv.constant0.dequant_q6_k_f32)
        /*0060*/ 	.short	0x0380
        /*0062*/ 	.short	0x0014


	//----- nvinfo : EIATTR_SW_WAR
	.align		4
.L_35:
        /*0064*/ 	.byte	0x04, 0x36
        /*0066*/ 	.short	(.L_37 - .L_36)
.L_36:
        /*0068*/ 	.word	0x00000008
.L_37:


//--------------------- .nv.info.dequant_q4_k_f32 --------------------------
	.section	.nv.info.dequant_q4_k_f32,"",@"SHT_CUDA_INFO"
	.sectionflags	@""
	.align	4


	//----- nvinfo : EIATTR_CUDA_API_VERSION
	.align		4
        /*0000*/ 	.byte	0x04, 0x37
        /*0002*/ 	.short	(.L_39 - .L_38)
.L_38:
        /*0004*/ 	.word	0x00000082


	//----- nvinfo : EIATTR_KPARAM_INFO
	.align		4
.L_39:
        /*0008*/ 	.byte	0x04, 0x17
        /*000a*/ 	.short	(.L_41 - .L_40)
.L_40:
        /*000c*/ 	.word	0x00000000
        /*0010*/ 	.short	0x0002
        /*0012*/ 	.short	0x0010
        /*0014*/ 	.byte	0x00, 0xf0, 0x11, 0x00


	//----- nvinfo : EIATTR_KPARAM_INFO
	.align		4
.L_41:
        /*0018*/ 	.byte	0x04, 0x17
        /*001a*/ 	.short	(.L_43 - .L_42)
.L_42:
        /*001c*/ 	.word	0x00000000
        /*0020*/ 	.short	0x0001
        /*0022*/ 	.short	0x0008
        /*0024*/ 	.byte	0x00, 0xf5, 0x21, 0x00


	//----- nvinfo : EIATTR_KPARAM_INFO
	.align		4
.L_43:
        /*0028*/ 	.byte	0x04, 0x17
        /*002a*/ 	.short	(.L_45 - .L_44)
.L_44:
        /*002c*/ 	.word	0x00000000
        /*0030*/ 	.short	0x0000
        /*0032*/ 	.short	0x0000
        /*0034*/ 	.byte	0x00, 0xf5, 0x21, 0x00


	//----- nvinfo : EIATTR_SPARSE_MMA_MASK
	.align		4
.L_45:
        /*0038*/ 	.byte	0x03, 0x50
        /*003a*/ 	.short	0x0000


	//----- nvinfo : EIATTR_MAXREG_COUNT
	.align		4
        /*003c*/ 	.byte	0x03, 0x1b
        /*003e*/ 	.short	0x00ff


	//----- nvinfo : EIATTR_MERCURY_ISA_VERSION
	.align		4
        /*0040*/ 	.byte	0x03, 0x5f
        /*0042*/ 	.short	0x0101


	//----- nvinfo : EIATTR_VRC_CTA_INIT_COUNT
	.align		4
        /*0044*/ 	.byte	0x02, 0x4a
	.zero		1
	.zero		1


	//----- nvinfo : EIATTR_EXIT_INSTR_OFFSETS
	.align		4
        /*0048*/ 	.byte	0x04, 0x1c
        /*004a*/ 	.short	(.L_47 - .L_46)


	//   ....[0]....
.L_46:
        /*004c*/ 	.word	0x00000080


	//   ....[1]....
        /*0050*/ 	.word	0x000015a0


	//----- nvinfo : EIATTR_CBANK_PARAM_SIZE
	.align		4
.L_47:
        /*0054*/ 	.byte	0x03, 0x19
        /*0056*/ 	.short	0x0014


	//----- nvinfo : EIATTR_PARAM_CBANK
	.align		4
        /*0058*/ 	.byte	0x04, 0x0a
        /*005a*/ 	.short	(.L_49 - .L_48)
	.align		4
.L_48:
        /*005c*/ 	.word	index@(.nv.constant0.dequant_q4_k_f32)
        /*0060*/ 	.short	0x0380
        /*0062*/ 	.short	0x0014


	//----- nvinfo : EIATTR_SW_WAR
	.align		4
.L_49:
        /*0064*/ 	.byte	0x04, 0x36
        /*0066*/ 	.short	(.L_51 - .L_50)
.L_50:
        /*0068*/ 	.word	0x00000008
.L_51:


//--------------------- .nv.info.dequant_q8_0_f32 --------------------------
	.section	.nv.info.dequant_q8_0_f32,"",@"SHT_CUDA_INFO"
	.sectionflags	@""
	.align	4


	//----- nvinfo : EIATTR_CUDA_API_VERSION
	.align		4
        /*0000*/ 	.byte	0x04, 0x37
        /*0002*/ 	.short	(.L_53 - .L_52)
.L_52:
        /*0004*/ 	.word	0x00000082


	//----- nvinfo : EIATTR_KPARAM_INFO
	.align		4
.L_53:
        /*0008*/ 	.byte	0x04, 0x17
        /*000a*/ 	.short	(.L_55 - .L_54)
.L_54:
        /*000c*/ 	.word	0x00000000
        /*0010*/ 	.short	0x0002
        /*0012*/ 	.short	0x0010
        /*0014*/ 	.byte	0x00, 0xf0, 0x11, 0x00


	//----- nvinfo : EIATTR_KPARAM_INFO
	.align		4
.L_55:
        /*0018*/ 	.byte	0x04, 0x17
        /*001a*/ 	.short	(.L_57 - .L_56)
.L_56:
        /*001c*/ 	.word	0x00000000
        /*0020*/ 	.short	0x0001
        /*0022*/ 	.short	0x0008
        /*0024*/ 	.byte	0x00, 0xf5, 0x21, 0x00


	//----- nvinfo : EIATTR_KPARAM_INFO
	.align		4
.L_57:
        /*0028*/ 	.byte	0x04, 0x17
        /*002a*/ 	.short	(.L_59 - .L_58)
.L_58:
        /*002c*/ 	.word	0x00000000
        /*0030*/ 	.short	0x0000
        /*0032*/ 	.short	0x0000
        /*0034*/ 	.byte	0x00, 0xf5, 0x21, 0x00


	//----- nvinfo : EIATTR_SPARSE_MMA_MASK
	.align		4
.L_59:
        /*0038*/ 	.byte	0x03, 0x50
        /*003a*/ 	.short	0x0000


	//----- nvinfo : EIATTR_MAXREG_COUNT
	.align		4
        /*003c*/ 	.byte	0x03, 0x1b
        /*003e*/ 	.short	0x00ff


	//----- nvinfo : EIATTR_MERCURY_ISA_VERSION
	.align		4
        /*0040*/ 	.byte	0x03, 0x5f
        /*0042*/ 	.short	0x0101


	//----- nvinfo : EIATTR_VRC_CTA_INIT_COUNT
	.align		4
        /*0044*/ 	.byte	0x02, 0x4a
	.zero		1
	.zero		1


	//----- nvinfo : EIATTR_EXIT_INSTR_OFFSETS
	.align		4
        /*0048*/ 	.byte	0x04, 0x1c
        /*004a*/ 	.short	(.L_61 - .L_60)


	//   ....[0]....
.L_60:
        /*004c*/ 	.word	0x00000070


	//   ....[1]....
        /*0050*/ 	.word	0x00000920


	//----- nvinfo : EIATTR_CBANK_PARAM_SIZE
	.align		4
.L_61:
        /*0054*/ 	.byte	0x03, 0x19
        /*0056*/ 	.short	0x0014


	//----- nvinfo : EIATTR_PARAM_CBANK
	.align		4
        /*0058*/ 	.byte	0x04, 0x0a
        /*005a*/ 	.short	(.L_63 - .L_62)
	.align		4
.L_62:
        /*005c*/ 	.word	index@(.nv.constant0.dequant_q8_0_f32)
        /*0060*/ 	.short	0x0380
        /*0062*/ 	.short	0x0014


	//----- nvinfo : EIATTR_SW_WAR
	.align		4
.L_63:
        /*0064*/ 	.byte	0x04, 0x36
        /*0066*/ 	.short	(.L_65 - .L_64)
.L_64:
        /*0068*/ 	.word	0x00000008
.L_65:


//--------------------- .nv.info.dequant_q4_0_f32 --------------------------
	.section	.nv.info.dequant_q4_0_f32,"",@"SHT_CUDA_INFO"
	.sectionflags	@""
	.align	4


	//----- nvinfo : EIATTR_CUDA_API_VERSION
	.align		4
        /*0000*/ 	.byte	0x04, 0x37
        /*0002*/ 	.short	(.L_67 - .L_66)
.L_66:
        /*0004*/ 	.word	0x00000082


	//----- nvinfo : EIATTR_KPARAM_INFO
	.align		4
.L_67:
        /*0008*/ 	.byte	0x04, 0x17
        /*000a*/ 	.short	(.L_69 - .L_68)
.L_68:
        /*000c*/ 	.word	0x00000000
        /*0010*/ 	.short	0x0002
        /*0012*/ 	.short	0x0010
        /*0014*/ 	.byte	0x00, 0xf0, 0x11, 0x00


	//----- nvinfo : EIATTR_KPARAM_INFO
	.align		4
.L_69:
        /*0018*/ 	.byte	0x04, 0x17
        /*001a*/ 	.short	(.L_71 - .L_70)
.L_70:
        /*001c*/ 	.word	0x00000000
        /*0020*/ 	.short	0x0001
        /*0022*/ 	.short	0x0008
        /*0024*/ 	.byte	0x00, 0xf5, 0x21, 0x00


	//----- nvinfo : EIATTR_KPARAM_INFO
	.align		4
.L_71:
        /*0028*/ 	.byte	0x04, 0x17
        /*002a*/ 	.short	(.L_73 - .L_72)
.L_72:
        /*002c*/ 	.word	0x00000000
        /*0030*/ 	.short	0x0000
        /*0032*/ 	.short	0x0000
        /*0034*/ 	.byte	0x00, 0xf5, 0x21, 0x00


	//----- nvinfo : EIATTR_SPARSE_MMA_MASK
	.align		4
.L_73:
        /*0038*/ 	.byte	0x03, 0x50
        /*003a*/ 	.short	0x0000


	//----- nvinfo : EIATTR_MAXREG_COUNT
	.align		4
        /*003c*/ 	.byte	0x03, 0x1b
        /*003e*/ 	.short	0x00ff


	//----- nvinfo : EIATTR_MERCURY_ISA_VERSION
	.align		4
        /*0040*/ 	.byte	0x03, 0x5f
        /*0042*/ 	.short	0x0101


	//----- nvinfo : EIATTR_VRC_CTA_INIT_COUNT
	.align		4
        /*0044*/ 	.byte	0x02, 0x4a
	.zero		1
	.zero		1


	//----- nvinfo : EIATTR_EXIT_INSTR_OFFSETS
	.align		4
        /*0048*/ 	.byte	0x04, 0x1c
        /*004a*/ 	.short	(.L_75 - .L_74)


	//   ....[0]....
.L_74:
        /*004c*/ 	.word	0x00000070


	//   ....[1]....
        /*0050*/ 	.word	0x00000b20


	//----- nvinfo : EIATTR_CBANK_PARAM_SIZE
	.align		4
.L_75:
        /*0054*/ 	.byte	0x03, 0x19
        /*0056*/ 	.short	0x0014


	//----- nvinfo : EIATTR_PARAM_CBANK
	.align		4
        /*0058*/ 	.byte	0x04, 0x0a
        /*005a*/ 	.short	(.L_77 - .L_76)
	.align		4
.L_76:
        /*005c*/ 	.word	index@(.nv.constant0.dequant_q4_0_f32)
        /*0060*/ 	.short	0x0380
        /*0062*/ 	.short	0x0014


	//----- nvinfo : EIATTR_SW_WAR
	.align		4
.L_77:
        /*0064*/ 	.byte	0x04, 0x36
        /*0066*/ 	.short	(.L_79 - .L_78)
.L_78:
        /*0068*/ 	.word	0x00000008
.L_79:


//--------------------- .nv.callgraph             --------------------------
	.section	.nv.callgraph,"",@"SHT_CUDA_CALLGRAPH"
	.align	4
	.sectionentsize	8
	.align		4
        /*0000*/ 	.word	0x00000000
	.align		4
        /*0004*/ 	.word	0xffffffff
	.align		4
        /*0008*/ 	.word	0x00000000
	.align		4
        /*000c*/ 	.word	0xfffffffe
	.align		4
        /*0010*/ 	.word	0x00000000
	.align		4
        /*0014*/ 	.word	0xfffffffd
	.align		4
        /*0018*/ 	.word	0x00000000
	.align		4
        /*001c*/ 	.word	0xfffffffc


//--------------------- .text.dequant_q6_k_f32    --------------------------
	.section	.text.dequant_q6_k_f32,"ax",@progbits
	.align	128
        .global         dequant_q6_k_f32
        .type           dequant_q6_k_f32,@function
        .size           dequant_q6_k_f32,(.L_x_10 - dequant_q6_k_f32)
        .other          dequant_q6_k_f32,@"STO_CUDA_ENTRY STV_DEFAULT"
dequant_q6_k_f32:
.text.dequant_q6_k_f32:
[----:B------:R-:W-:Y:S01]  /*0000*/  LDC R1, c[0x0][0x37c] ;  /* 0x0000df00ff017b82 */ /* 0x000fe20000000800 */
[----:B------:R-:W0:Y:S07]  /*0010*/  S2R R3, SR_TID.X ;  /* 0x0000000000037919 */ /* 0x000e2e0000002100 */
[----:B------:R-:W0:Y:S01]  /*0020*/  S2UR UR4, SR_CTAID.X ;  /* 0x00000000000479c3 */ /* 0x000e220000002500 */
[----:B------:R-:W1:Y:S07]  /*0030*/  LDCU UR5, c[0x0][0x390] ;  /* 0x00007200ff0577ac */ /* 0x000e6e0008000800 */
[----:B------:R-:W0:Y:S02]  /*0040*/  LDC R0, c[0x0][0x360] ;  /* 0x0000d800ff007b82 */ /* 0x000e240000000800 */
[----:B0-----:R-:W-:-:S05]  /*0050*/  IMAD R0, R0, UR4, R3 ;  /* 0x0000000400007c24 */ /* 0x001fca000f8e0203 */
[----:B-1----:R-:W-:-:S13]  /*0060*/  ISETP.GE.U32.AND P0, PT, R0, UR5, PT ;  /* 0x0000000500007c0c */ /* 0x002fda000bf06070 */
[----:B------:R-:W-:Y:S05]  /*0070*/  @P0 EXIT ;  /* 0x000000000000094d */ /* 0x000fea0003800000 */
[----:B------:R-:W0:Y:S01]  /*0080*/  LDC.64 R2, c[0x0][0x380] ;  /* 0x0000e000ff027b82 */ /* 0x000e220000000a00 */
[----:B------:R-:W1:Y:S01]  /*0090*/  LDCU.64 UR4, c[0x0][0x358] ;  /* 0x00006b00ff0477ac */ /* 0x000e620008000a00 */
[----:B------:R-:W-:-:S05]  /*00a0*/  IMAD R5, R0, 0xd2, RZ ;  /* 0x000000d200057824 */ /* 0x000fca00078e02ff */
[----:B0-----:R-:W-:Y:S02]  /*00b0*/  IADD3 R2, P0, PT, R5, R2, RZ ;  /* 0x0000000205027210 */ /* 0x001fe40007f1e0ff */
[----:B------:R-:W0:Y:S03]  /*00c0*/  LDC.64 R4, c[0x0][0x388] ;  /* 0x0000e200ff047b82 */ /* 0x000e260000000a00 */
[----:B------:R-:W-:-:S05]  /*00d0*/  IMAD.X R3, RZ, RZ, R3, P0 ;  /* 0x000000ffff037224 */ /* 0x000fca00000e0603 */
[----:B-1----:R-:W2:Y:S01]  /*00e0*/  LDG.E.U16.CONSTANT R6, desc[UR4][R2.64+0xd0] ;  /* 0x0000d00402067981 */ /* 0x002ea2000c1e9500 */
[----:B------:R-:W-:Y:S02]  /*00f0*/  IMAD.SHL.U32 R7, R0, 0x100, RZ ;  /* 0x0000010000077824 */ /* 0x000fe400078e00ff */
[----:B------:R-:W-:Y:S02]  /*0100*/  IMAD.MOV.U32 R9, RZ, RZ, RZ ;  /* 0x000000ffff097224 */ /* 0x000fe400078e00ff */
[----:B0-----:R-:W-:-:S04]  /*0110*/  IMAD.WIDE.U32 R4, R7, 0x4, R4 ;  /* 0x0000000407047825 */ /* 0x001fc800078e0004 */
[----:B--2---:R-:W-:-:S07]  /*0120*/  HADD2.F32 R0, -RZ, R6.H0_H0 ;  /* 0x20000006ff007230 */ /* 0x004fce0000004100 */
.L_x_0:
[CC--:B0-----:R-:W-:Y:S02]  /*0130*/  IADD3 R6, P0, PT, R9.reuse, R2.reuse, RZ ;  /* 0x0000000209067210 */ /* 0x0c1fe40007f1e0ff */
[----:B------:R-:W-:-:S03]  /*0140*/  LEA.HI R18, P1, R9, R2, RZ, 0x1c ;  /* 0x0000000209127211 */ /* 0x000fc6000783e0ff */
[--C-:B------:R-:W-:Y:S02]  /*0150*/  IMAD.X R7, RZ, RZ, R3.reuse, P0 ;  /* 0x000000ffff077224 */ /* 0x100fe400000e0603 */
[----:B------:R-:W-:-:S03]  /*0160*/  IMAD.X R19, RZ, RZ, R3, P1 ;  /* 0x000000ffff137224 */ /* 0x000fc600008e0603 */
[----:B------:R-:W2:Y:S04]  /*0170*/  LDG.E.U8.CONSTANT R14, desc[UR4][R6.64+0x80] ;  /* 0x00008004060e7981 */ /* 0x000ea8000c1e9100 */
[----:B------:R-:W3:Y:S04]  /*0180*/  LDG.E.U8.CONSTANT R15, desc[UR4][R18.64+0xc2] ;  /* 0x0000c204120f7981 */ /* 0x000ee8000c1e9100 */
[----:B------:R-:W4:Y:S04]  /*0190*/  LDG.E.U8.CONSTANT R24, desc[UR4][R18.64+0xc4] ;  /* 0x0000c40412187981 */ /* 0x000f28000c1e9100 */
[----:B------:R-:W5:Y:S04]  /*01a0*/  LDG.E.U8.CONSTANT R22, desc[UR4][R18.64+0xc0] ;  /* 0x0000c00412167981 */ /* 0x000f68000c1e9100 */
[----:B------:R-:W5:Y:S04]  /*01b0*/  LDG.E.U8.CONSTANT R16, desc[UR4][R6.64] ;  /* 0x0000000406107981 */ /* 0x000f68000c1e9100 */
[----:B------:R-:W5:Y:S04]  /*01c0*/  LDG.E.U8.CONSTANT R11, desc[UR4][R6.64+0x20] ;  /* 0x00002004060b7981 */ /* 0x000f68000c1e9100 */
[----:B------:R-:W5:Y:S04]  /*01d0*/  LDG.E.U8.CONSTANT R8, desc[UR4][R6.64+0x81] ;  /* 0x0000810406087981 */ /* 0x000f68000c1e9100 */
[----:B------:R-:W5:Y:S04]  /*01e0*/  LDG.E.U8.CONSTANT R12, desc[UR4][R18.64+0xc6] ;  /* 0x0000c604120c7981 */ /* 0x000f68000c1e9100 */
[----:B------:R-:W5:Y:S04]  /*01f0*/  LDG.E.U8.CONSTANT R10, desc[UR4][R6.64+0x1] ;  /* 0x00000104060a7981 */ /* 0x000f68000c1e9100 */
[----:B------:R0:W5:Y:S02]  /*0200*/  LDG.E.U8.CONSTANT R13, desc[UR4][R6.64+0x21] ;  /* 0x00002104060d7981 */ /* 0x000164000c1e9100 */
[----:B0-----:R-:W-:-:S04]  /*0210*/  IMAD.WIDE.U32 R6, R9, 0x4, R4 ;  /* 0x0000000409067825 */ /* 0x001fc800078e0004 */
[----:B------:R-:W-:-:S05]  /*0220*/  VIADD R9, R9, 0x2 ;  /* 0x0000000209097836 */ /* 0x000fca0000000000 */
[----:B------:R-:W-:Y:S01]  /*0230*/  ISETP.NE.AND P0, PT, R9, 0x20, PT ;  /* 0x000000200900780c */ /* 0x000fe20003f05270 */
[C---:B--2---:R-:W-:Y:S02]  /*0240*/  IMAD.SHL.U32 R17, R14.reuse, 0x10, RZ ;  /* 0x000000100e117824 */ /* 0x044fe400078e00ff */
[C---:B------:R-:W-:Y:S01]  /*0250*/  IMAD.SHL.U32 R20, R14.reuse, 0x4, RZ ;  /* 0x000000040e147824 */ /* 0x040fe200078e00ff */
[----:B------:R-:W-:Y:S01]  /*0260*/  LOP3.LUT R23, R14, 0x30, RZ, 0xc0, !PT ;  /* 0x000000300e177812 */ /* 0x000fe200078ec0ff */
[----:B---3--:R-:W0:Y:S01]  /*0270*/  I2F.S8 R15, R15 ;  /* 0x0000000f000f7306 */ /* 0x008e220000001400 */
[----:B------:R-:W-:Y:S02]  /*0280*/  LOP3.LUT R21, R17, 0x30, RZ, 0xc0, !PT ;  /* 0x0000003011157812 */ /* 0x000fe400078ec0ff */
[----:B------:R-:W-:-:S05]  /*0290*/  LOP3.LUT R20, R20, 0x30, RZ, 0xc0, !PT ;  /* 0x0000003014147812 */ /* 0x000fca00078ec0ff */
[----:B----4-:R-:W1:Y:S01]  /*02a0*/  I2F.S8 R17, R24 ;  /* 0x0000001800117306 */ /* 0x010e620000001400 */
[----:B-----5:R-:W-:-:S07]  /*02b0*/  LEA.HI R23, R16, R23, RZ, 0x1c ;  /* 0x0000001710177211 */ /* 0x020fce00078fe0ff */
[----:B------:R-:W2:Y:S01]  /*02c0*/  I2F.S8 R25, R22 ;  /* 0x0000001600197306 */ /* 0x000ea20000001400 */
[----:B------:R-:W-:Y:S01]  /*02d0*/  LOP3.LUT R20, R20, 0xf, R11, 0xf8, !PT ;  /* 0x0000000f14147812 */ /* 0x000fe200078ef80b */
[----:B------:R-:W-:Y:S01]  /*02e0*/  VIADD R23, R23, 0xffffffe0 ;  /* 0xffffffe017177836 */ /* 0x000fe20000000000 */
[----:B------:R-:W-:Y:S02]  /*02f0*/  LOP3.LUT R21, R21, 0xf, R16, 0xf8, !PT ;  /* 0x0000000f15157812 */ /* 0x000fe400078ef810 */
[----:B------:R-:W-:Y:S01]  /*0300*/  SHF.R.U32.HI R16, RZ, 0x2, R14 ;  /* 0x00000002ff107819 */ /* 0x000fe2000001160e */
[----:B------:R-:W-:Y:S01]  /*0310*/  VIADD R20, R20, 0xffffffe0 ;  /* 0xffffffe014147836 */ /* 0x000fe20000000000 */
[----:B------:R-:W-:Y:S01]  /*0320*/  I2FP.F32.S32 R18, R23 ;  /* 0x0000001700127245 */ /* 0x000fe20000201400 */
[----:B0-----:R-:W-:Y:S01]  /*0330*/  FMUL R15, R0, R15 ;  /* 0x0000000f000f7220 */ /* 0x001fe20000400000 */
[----:B------:R-:W-:Y:S01]  /*0340*/  LOP3.LUT R16, R16, 0x30, RZ, 0xc0, !PT ;  /* 0x0000003010107812 */ /* 0x000fe200078ec0ff */
[----:B-1----:R-:W-:Y:S01]  /*0350*/  FMUL R17, R0, R17 ;  /* 0x0000001100117220 */ /* 0x002fe20000400000 */
[----:B------:R-:W-:-:S02]  /*0360*/  I2FP.F32.S32 R20, R20 ;  /* 0x0000001400147245 */ /* 0x000fc40000201400 */
[----:B------:R-:W-:Y:S01]  /*0370*/  LEA.HI R11, R11, R16, RZ, 0x1c ;  /* 0x000000100b0b7211 */ /* 0x000fe200078fe0ff */
[----:B------:R-:W-:Y:S02]  /*0380*/  IMAD.SHL.U32 R16, R8, 0x10, RZ ;  /* 0x0000001008107824 */ /* 0x000fe400078e00ff */
[----:B--2---:R-:W-:Y:S01]  /*0390*/  FMUL R14, R0, R25 ;  /* 0x00000019000e7220 */ /* 0x004fe20000400000 */
[----:B------:R-:W-:Y:S01]  /*03a0*/  FMUL R23, R15, R20 ;  /* 0x000000140f177220 */ /* 0x000fe20000400000 */
[----:B------:R-:W-:Y:S01]  /*03b0*/  FMUL R25, R17, R18 ;  /* 0x0000001211197220 */ /* 0x000fe20000400000 */
[C---:B------:R-:W-:Y:S02]  /*03c0*/  SHF.L.U32 R18, R8.reuse, 0x2, RZ ;  /* 0x0000000208127819 */ /* 0x040fe400000006ff */
[----:B------:R-:W-:Y:S01]  /*03d0*/  SHF.R.U32.HI R20, RZ, 0x2, R8 ;  /* 0x00000002ff147819 */ /* 0x000fe20000011608 */
[----:B------:R-:W0:Y:S01]  /*03e0*/  I2F.S8 R19, R12 ;  /* 0x0000000c00137306 */ /* 0x000e220000001400 */
[----:B------:R-:W-:-:S02]  /*03f0*/  LOP3.LUT R29, R8, 0x30, RZ, 0xc0, !PT ;  /* 0x00000030081d7812 */ /* 0x000fc400078ec0ff */
[----:B------:R-:W-:Y:S02]  /*0400*/  LOP3.LUT R27, R16, 0x30, RZ, 0xc0, !PT ;  /* 0x00000030101b7812 */ /* 0x000fe400078ec0ff */
[----:B------:R-:W-:Y:S02]  /*0410*/  LOP3.LUT R18, R18, 0x30, RZ, 0xc0, !PT ;  /* 0x0000003012127812 */ /* 0x000fe400078ec0ff */
[----:B------:R-:W-:Y:S02]  /*0420*/  LOP3.LUT R20, R20, 0x30, RZ, 0xc0, !PT ;  /* 0x0000003014147812 */ /* 0x000fe400078ec0ff */
[----:B------:R-:W-:Y:S02]  /*0430*/  LEA.HI R29, R10, R29, RZ, 0x1c ;  /* 0x0000001d0a1d7211 */ /* 0x000fe400078fe0ff */
[----:B------:R-:W-:Y:S02]  /*0440*/  LOP3.LUT R27, R27, 0xf, R10, 0xf8, !PT ;  /* 0x0000000f1b1b7812 */ /* 0x000fe400078ef80a */
[----:B------:R-:W-:-:S02]  /*0450*/  LOP3.LUT R18, R18, 0xf, R13, 0xf8, !PT ;  /* 0x0000000f12127812 */ /* 0x000fc400078ef80d */
[----:B------:R-:W-:Y:S01]  /*0460*/  LEA.HI R20, R13, R20, RZ, 0x1c ;  /* 0x000000140d147211 */ /* 0x000fe200078fe0ff */
[----:B------:R-:W-:Y:S02]  /*0470*/  VIADD R11, R11, 0xffffffe0 ;  /* 0xffffffe00b0b7836 */ /* 0x000fe40000000000 */
[----:B------:R-:W-:Y:S02]  /*0480*/  VIADD R21, R21, 0xffffffe0 ;  /* 0xffffffe015157836 */ /* 0x000fe40000000000 */
[----:B------:R-:W-:Y:S02]  /*0490*/  VIADD R29, R29, 0xffffffe0 ;  /* 0xffffffe01d1d7836 */ /* 0x000fe40000000000 */
[----:B------:R-:W-:Y:S02]  /*04a0*/  VIADD R27, R27, 0xffffffe0 ;  /* 0xffffffe01b1b7836 */ /* 0x000fe40000000000 */
[----:B------:R-:W-:Y:S02]  /*04b0*/  VIADD R18, R18, 0xffffffe0 ;  /* 0xffffffe012127836 */ /* 0x000fe40000000000 */
[----:B------:R-:W-:Y:S01]  /*04c0*/  VIADD R20, R20, 0xffffffe0 ;  /* 0xffffffe014147836 */ /* 0x000fe20000000000 */
[----:B------:R-:W-:Y:S01]  /*04d0*/  I2FP.F32.S32 R8, R11 ;  /* 0x0000000b00087245 */ /* 0x000fe20000201400 */
[----:B0-----:R-:W-:Y:S01]  /*04e0*/  FMUL R19, R0, R19 ;  /* 0x0000001300137220 */ /* 0x001fe20000400000 */
[----:B------:R-:W-:-:S02]  /*04f0*/  I2FP.F32.S32 R21, R21 ;  /* 0x0000001500157245 */ /* 0x000fc40000201400 */
[----:B------:R-:W-:Y:S02]  /*0500*/  I2FP.F32.S32 R10, R29 ;  /* 0x0000001d000a7245 */ /* 0x000fe40000201400 */
[----:B------:R-:W-:Y:S02]  /*0510*/  I2FP.F32.S32 R27, R27 ;  /* 0x0000001b001b7245 */ /* 0x000fe40000201400 */
[----:B------:R-:W-:Y:S02]  /*0520*/  I2FP.F32.S32 R18, R18 ;  /* 0x0000001200127245 */ /* 0x000fe40000201400 */
[----:B------:R-:W-:Y:S01]  /*0530*/  I2FP.F32.S32 R20, R20 ;  /* 0x0000001400147245 */ /* 0x000fe20000201400 */
[----:B------:R-:W-:Y:S01]  /*0540*/  FMUL R11, R19, R8 ;  /* 0x00000008130b7220 */ /* 0x000fe20000400000 */
[C---:B------:R-:W-:Y:S01]  /*0550*/  FMUL R21, R14.reuse, R21 ;  /* 0x000000150e157220 */ /* 0x040fe20000400000 */
[----:B------:R-:W-:Y:S01]  /*0560*/  FMUL R17, R17, R10 ;  /* 0x0000000a11117220 */ /* 0x000fe20000400000 */
[----:B------:R-:W-:Y:S01]  /*0570*/  FMUL R27, R14, R27 ;  /* 0x0000001b0e1b7220 */ /* 0x000fe20000400000 */
[----:B------:R-:W-:Y:S01]  /*0580*/  FMUL R15, R15, R18 ;  /* 0x000000120f0f7220 */ /* 0x000fe20000400000 */
[----:B------:R-:W-:Y:S01]  /*0590*/  FMUL R19, R19, R20 ;  /* 0x0000001413137220 */ /* 0x000fe20000400000 */
[----:B------:R0:W-:Y:S04]  /*05a0*/  STG.E desc[UR4][R6.64], R21 ;  /* 0x0000001506007986 */ /* 0x0001e8000c101904 */
[----:B------:R0:W-:Y:S04]  /*05b0*/  STG.E desc[UR4][R6.64+0x80], R23 ;  /* 0x0000801706007986 */ /* 0x0001e8000c101904 */
[----:B------:R0:W-:Y:S04]  /*05c0*/  STG.E desc[UR4][R6.64+0x100], R25 ;  /* 0x0001001906007986 */ /* 0x0001e8000c101904 */
[----:B------:R0:W-:Y:S04]  /*05d0*/  STG.E desc[UR4][R6.64+0x180], R11 ;  /* 0x0001800b06007986 */ /* 0x0001e8000c101904 */
[----:B------:R0:W-:Y:S04]  /*05e0*/  STG.E desc[UR4][R6.64+0x104], R17 ;  /* 0x0001041106007986 */ /* 0x0001e8000c101904 */
[----:B------:R0:W-:Y:S04]  /*05f0*/  STG.E desc[UR4][R6.64+0x4], R27 ;  /* 0x0000041b06007986 */ /* 0x0001e8000c101904 */
[----:B------:R0:W-:Y:S04]  /*0600*/  STG.E desc[UR4][R6.64+0x84], R15 ;  /* 0x0000840f06007986 */ /* 0x0001e8000c101904 */
[----:B------:R0:W-:Y:S01]  /*0610*/  STG.E desc[UR4][R6.64+0x184], R19 ;  /* 0x0001841306007986 */ /* 0x0001e2000c101904 */
[----:B------:R-:W-:Y:S05]  /*0620*/  @P0 BRA `(.L_x_0) ;  /* 0xfffffff800c00947 */ /* 0x000fea000383ffff */
[----:B------:R-:W-:-:S07]  /*0630*/  IMAD.MOV.U32 R9, RZ, RZ, RZ ;  /* 0x000000ffff097224 */ /* 0x000fce00078e00ff */
.L_x_1:
[C---:B01----:R-:W-:Y:S02]  /*0640*/  LEA.HI R21, R9.reuse, 0xc0, RZ, 0x1c ;  /* 0x000000c009157811 */ /* 0x043fe400078fe0ff */
[-C--:B------:R-:W-:Y:S02]  /*0650*/  IADD3 R6, P0, PT, R9, R2.reuse, RZ ;  /* 0x0000000209067210 */ /* 0x080fe40007f1e0ff */
[----:B------:R-:W-:Y:S02]  /*0660*/  IADD3 R20, P1, PT, R21, R2, RZ ;  /* 0x0000000215147210 */ /* 0x000fe40007f3e0ff */
[----:B------:R-:W-:-:S03]  /*0670*/  IADD3.X R7, PT, PT, RZ, R3, RZ, P0, !PT ;  /* 0x00000003ff077210 */ /* 0x000fc600007fe4ff */
[----:B------:R-:W-:Y:S02]  /*0680*/  IMAD.X R21, RZ, RZ, R3, P1 ;  /* 0x000000ffff157224 */ /* 0x000fe400008e0603 */
        /* <DEDUP_REMOVED lines=14> */
[----:B------:R-:W-:Y:S01]  /*0770*/  IMAD.SHL.U32 R18, R14, 0x4, RZ ;  /* 0x000000040e127824 */ /* 0x000fe200078e00ff */
[----:B---3--:R-:W0:Y:S02]  /*0780*/  I2F.S8 R19, R19 ;  /* 0x0000001300137306 */ /* 0x008e240000001400 */
[----:B------:R-:W-:Y:S02]  /*0790*/  LOP3.LUT R23, R17, 0x30, RZ, 0xc0, !PT ;  /* 0x0000003011177812 */ /* 0x000fe400078ec0ff */
[----:B------:R-:W-:-:S04]  /*07a0*/  LOP3.LUT R21, R18, 0x30, RZ, 0xc0, !PT ;  /* 0x0000003012157812 */ /* 0x000fc800078ec0ff */
[----:B----4-:R-:W1:Y:S01]  /*07b0*/  I2F.S8 R15, R15 ;  /* 0x0000000f000f7306 */ /* 0x010e620000001400 */
[----:B------:R-:W-:Y:S02]  /*07c0*/  LOP3.LUT R25, R14, 0x30, RZ, 0xc0, !PT ;  /* 0x000000300e197812 */ /* 0x000fe400078ec0ff */
[----:B-----5:R-:W-:Y:S02]  /*07d0*/  LOP3.LUT R23, R23, 0xf, R16, 0xf8, !PT ;  /* 0x0000000f17177812 */ /* 0x020fe400078ef810 */
[----:B------:R-:W-:Y:S02]  /*07e0*/  LOP3.LUT R21, R21, 0xf, R10, 0xf8, !PT ;  /* 0x0000000f15157812 */ /* 0x000fe400078ef80a */
[----:B------:R-:W-:Y:S01]  /*07f0*/  LEA.HI R25, R16, R25, RZ, 0x1c ;  /* 0x0000001910197211 */ /* 0x000fe200078fe0ff */
[----:B------:R-:W-:Y:S02]  /*0800*/  VIADD R23, R23, 0xffffffe0 ;  /* 0xffffffe017177836 */ /* 0x000fe40000000000 */
[----:B------:R-:W-:Y:S01]  /*0810*/  VIADD R21, R21, 0xffffffe0 ;  /* 0xffffffe015157836 */ /* 0x000fe20000000000 */
[----:B------:R-:W-:Y:S01]  /*0820*/  SHF.R.U32.HI R14, RZ, 0x2, R14 ;  /* 0x00000002ff0e7819 */ /* 0x000fe2000001160e */
[----:B------:R-:W-:Y:S01]  /*0830*/  VIADD R25, R25, 0xffffffe0 ;  /* 0xffffffe019197836 */ /* 0x000fe20000000000 */
[----:B------:R-:W-:Y:S01]  /*0840*/  I2FP.F32.S32 R16, R23 ;  /* 0x0000001700107245 */ /* 0x000fe20000201400 */
[C---:B0-----:R-:W-:Y:S01]  /*0850*/  FMUL R19, R0.reuse, R19 ;  /* 0x0000001300137220 */ /* 0x041fe20000400000 */
[----:B------:R-:W-:Y:S01]  /*0860*/  I2FP.F32.S32 R18, R21 ;  /* 0x0000001500127245 */ /* 0x000fe20000201400 */
[----:B-1----:R-:W-:Y:S01]  /*0870*/  FMUL R15, R0, R15 ;  /* 0x0000000f000f7220 */ /* 0x002fe20000400000 */
[----:B------:R-:W-:Y:S01]  /*0880*/  LOP3.LUT R21, R14, 0x30, RZ, 0xc0, !PT ;  /* 0x000000300e157812 */ /* 0x000fe200078ec0ff */
[----:B------:R-:W-:Y:S01]  /*0890*/  FMUL R23, R19, R16 ;  /* 0x0000001013177220 */ /* 0x000fe20000400000 */
[----:B------:R-:W-:Y:S01]  /*08a0*/  I2FP.F32.S32 R20, R25 ;  /* 0x0000001900147245 */ /* 0x000fe20000201400 */
[----:B------:R-:W-:Y:S01]  /*08b0*/  FMUL R25, R15, R18 ;  /* 0x000000120f197220 */ /* 0x000fe20000400000 */
[C---:B------:R-:W-:Y:S01]  /*08c0*/  IMAD.SHL.U32 R14, R8.reuse, 0x10, RZ ;  /* 0x00000010080e7824 */ /* 0x040fe200078e00ff */
[----:B------:R-:W-:-:S02]  /*08d0*/  SHF.L.U32 R16, R8, 0x2, RZ ;  /* 0x0000000208107819 */ /* 0x000fc400000006ff */
[----:B------:R-:W-:Y:S01]  /*08e0*/  SHF.R.U32.HI R18, RZ, 0x2, R8 ;  /* 0x00000002ff127819 */ /* 0x000fe20000011608 */
[----:B------:R-:W0:Y:S01]  /*08f0*/  I2F.S8 R17, R22 ;  /* 0x0000001600117306 */ /* 0x000e220000001400 */
[----:B------:R-:W-:Y:S02]  /*0900*/  LEA.HI R10, R10, R21, RZ, 0x1c ;  /* 0x000000150a0a7211 */ /* 0x000fe400078fe0ff */
[----:B------:R-:W-:Y:S02]  /*0910*/  LOP3.LUT R8, R8, 0x30, RZ, 0xc0, !PT ;  /* 0x0000003008087812 */ /* 0x000fe400078ec0ff */
[----:B------:R-:W-:Y:S02]  /*0920*/  LOP3.LUT R14, R14, 0x30, RZ, 0xc0, !PT ;  /* 0x000000300e0e7812 */ /* 0x000fe400078ec0ff */
[----:B------:R-:W-:Y:S01]  /*0930*/  LOP3.LUT R16, R16, 0x30, RZ, 0xc0, !PT ;  /* 0x0000003010107812 */ /* 0x000fe200078ec0ff */
[----:B------:R-:W1:Y:S01]  /*0940*/  I2F.S8 R21, R12 ;  /* 0x0000000c00157306 */ /* 0x000e620000001400 */
[----:B------:R-:W-:-:S02]  /*0950*/  LOP3.LUT R18, R18, 0x30, RZ, 0xc0, !PT ;  /* 0x0000003012127812 */ /* 0x000fc400078ec0ff */
[----:B------:R-:W-:Y:S02]  /*0960*/  LEA.HI R8, R11, R8, RZ, 0x1c ;  /* 0x000000080b087211 */ /* 0x000fe400078fe0ff */
[----:B------:R-:W-:Y:S02]  /*0970*/  LOP3.LUT R14, R14, 0xf, R11, 0xf8, !PT ;  /* 0x0000000f0e0e7812 */ /* 0x000fe400078ef80b */
[----:B------:R-:W-:Y:S02]  /*0980*/  LOP3.LUT R16, R16, 0xf, R13, 0xf8, !PT ;  /* 0x0000000f10107812 */ /* 0x000fe400078ef80d */
[----:B------:R-:W-:Y:S01]  /*0990*/  LEA.HI R18, R13, R18, RZ, 0x1c ;  /* 0x000000120d127211 */ /* 0x000fe200078fe0ff */
[----:B------:R-:W-:Y:S02]  /*09a0*/  VIADD R10, R10, 0xffffffe0 ;  /* 0xffffffe00a0a7836 */ /* 0x000fe40000000000 */
[----:B------:R-:W-:Y:S02]  /*09b0*/  VIADD R8, R8, 0xffffffe0 ;  /* 0xffffffe008087836 */ /* 0x000fe40000000000 */
[----:B------:R-:W-:-:S02]  /*09c0*/  VIADD R14, R14, 0xffffffe0 ;  /* 0xffffffe00e0e7836 */ /* 0x000fc40000000000 */
[----:B------:R-:W-:Y:S02]  /*09d0*/  VIADD R16, R16, 0xffffffe0 ;  /* 0xffffffe010107836 */ /* 0x000fe40000000000 */
[----:B------:R-:W-:Y:S01]  /*09e0*/  VIADD R18, R18, 0xffffffe0 ;  /* 0xffffffe012127836 */ /* 0x000fe20000000000 */
[----:B------:R-:W-:Y:S01]  /*09f0*/  I2FP.F32.S32 R10, R10 ;  /* 0x0000000a000a7245 */ /* 0x000fe20000201400 */
[C---:B0-----:R-:W-:Y:S01]  /*0a00*/  FMUL R17, R0.reuse, R17 ;  /* 0x0000001100117220 */ /* 0x041fe20000400000 */
[----:B-1----:R-:W-:Y:S01]  /*0a10*/  FMUL R21, R0, R21 ;  /* 0x0000001500157220 */ /* 0x002fe20000400000 */
[----:B------:R-:W-:Y:S02]  /*0a20*/  I2FP.F32.S32 R8, R8 ;  /* 0x0000000800087245 */ /* 0x000fe40000201400 */
[----:B------:R-:W-:Y:S02]  /*0a30*/  I2FP.F32.S32 R14, R14 ;  /* 0x0000000e000e7245 */ /* 0x000fe40000201400 */
[----:B------:R-:W-:-:S02]  /*0a40*/  I2FP.F32.S32 R16, R16 ;  /* 0x0000001000107245 */ /* 0x000fc40000201400 */
[----:B------:R-:W-:Y:S01]  /*0a50*/  I2FP.F32.S32 R18, R18 ;  /* 0x0000001200127245 */ /* 0x000fe20000201400 */
[----:B------:R-:W-:Y:S01]  /*0a60*/  FMUL R27, R17, R20 ;  /* 0x00000014111b7220 */ /* 0x000fe20000400000 */
[----:B------:R-:W-:Y:S01]  /*0a70*/  FMUL R11, R21, R10 ;  /* 0x0000000a150b7220 */ /* 0x000fe20000400000 */
        /* <DEDUP_REMOVED lines=13> */
[----:B------:R-:W-:Y:S05]  /*0b50*/  EXIT ;  /* 0x000000000000794d */ /* 0x000fea0003800000 */
.L_x_2:
[----:B------:R-:W-:-:S00]  /*0b60*/  BRA `(.L_x_2) ;  /* 0xfffffffc00fc7947 */ /* 0x000fc0000383ffff */
[----:B------:R-:W-:-:S00]  /*0b70*/  NOP ;  /* 0x0000000000007918 */ /* 0x000fc00000000000 */
        /* <DEDUP_REMOVED lines=8> */
.L_x_10:


//--------------------- .text.dequant_q4_k_f32    --------------------------
	.section	.text.dequant_q4_k_f32,"ax",@progbits
	.align	128
        .global         dequant_q4_k_f32
        .type           dequant_q4_k_f32,@function
        .size           dequant_q4_k_f32,(.L_x_11 - dequant_q4_k_f32)
        .other          dequant_q4_k_f32,@"STO_CUDA_ENTRY STV_DEFAULT"
dequant_q4_k_f32:
.text.dequant_q4_k_f32:
[----:B------:R-:W0:Y:S01]  /*0000*/  LDC R1, c[0x0][0x37c] ;  /* 0x0000df00ff017b82 */ /* 0x000e220000000800 */
[----:B------:R-:W1:Y:S07]  /*0010*/  S2R R0, SR_TID.X ;  /* 0x0000000000007919 */ /* 0x000e6e0000002100 */
[----:B------:R-:W1:Y:S01]  /*0020*/  S2UR UR4, SR_CTAID.X ;  /* 0x00000000000479c3 */ /* 0x000e620000002500 */
[----:B------:R-:W2:Y:S01]  /*0030*/  LDCU UR5, c[0x0][0x390] ;  /* 0x00007200ff0577ac */ /* 0x000ea20008000800 */
[----:B0-----:R-:W-:-:S06]  /*0040*/  VIADD R1, R1, 0xfffffff0 ;  /* 0xfffffff001017836 */ /* 0x001fcc0000000000 */
[----:B------:R-:W1:Y:S02]  /*0050*/  LDC R15, c[0x0][0x360] ;  /* 0x0000d800ff0f7b82 */ /* 0x000e640000000800 */
[----:B-1----:R-:W-:-:S05]  /*0060*/  IMAD R15, R15, UR4, R0 ;  /* 0x000000040f0f7c24 */ /* 0x002fca000f8e0200 */
[----:B--2---:R-:W-:-:S13]  /*0070*/  ISETP.GE.U32.AND P0, PT, R15, UR5, PT ;  /* 0x000000050f007c0c */ /* 0x004fda000bf06070 */
[----:B------:R-:W-:Y:S05]  /*0080*/  @P0 EXIT ;  /* 0x000000000000094d */ /* 0x000fea0003800000 */
[----:B------:R-:W0:Y:S01]  /*0090*/  LDC.64 R12, c[0x0][0x380] ;  /* 0x0000e000ff0c7b82 */ /* 0x000e220000000a00 */
[----:B------:R-:W1:Y:S01]  /*00a0*/  LDCU.64 UR6, c[0x0][0x358] ;  /* 0x00006b00ff0677ac */ /* 0x000e620008000a00 */
[----:B------:R-:W-:-:S05]  /*00b0*/  IMAD R3, R15, 0x90, RZ ;  /* 0x000000900f037824 */ /* 0x000fca00078e02ff */
[----:B0-----:R-:W-:-:S05]  /*00c0*/  IADD3 R12, P0, PT, R3, R12, RZ ;  /* 0x0000000c030c7210 */ /* 0x001fca0007f1e0ff */
[----:B------:R-:W-:-:S05]  /*00d0*/  IMAD.X R13, RZ, RZ, R13, P0 ;  /* 0x000000ffff0d7224 */ /* 0x000fca00000e060d */
[----:B-1----:R-:W2:Y:S04]  /*00e0*/  LDG.E.U8.CONSTANT R9, desc[UR6][R12.64+0x4] ;  /* 0x000004060c097981 */ /* 0x002ea8000c1e9100 */
        /* <DEDUP_REMOVED lines=11> */
[----:B------:R-:W5:Y:S04]  /*01a0*/  LDG.E.U16.CONSTANT R6, desc[UR6][R12.64] ;  /* 0x000000060c067981 */ /* 0x000f68000c1e9500 */
[----:B------:R-:W5:Y:S01]  /*01b0*/  LDG.E.U16.CONSTANT R7, desc[UR6][R12.64+0x2] ;  /* 0x000002060c077981 */ /* 0x000f62000c1e9500 */
[----:B--2---:R-:W-:-:S02]  /*01c0*/  SHF.R.U32.HI R21, RZ, 0x2, R9 ;  /* 0x00000002ff157819 */ /* 0x004fc40000011609 */
[----:B------:R-:W-:Y:S02]  /*01d0*/  LOP3.LUT R14, R9, 0x3f, RZ, 0xc0, !PT ;  /* 0x0000003f090e7812 */ /* 0x000fe400078ec0ff */
[----:B---3--:R-:W-:Y:S02]  /*01e0*/  LOP3.LUT R9, R19, 0x3f, RZ, 0xc0, !PT ;  /* 0x0000003f13097812 */ /* 0x008fe400078ec0ff */
[----:B------:R-:W-:Y:S02]  /*01f0*/  LOP3.LUT R21, R21, 0x30, RZ, 0xc0, !PT ;  /* 0x0000003015157812 */ /* 0x000fe400078ec0ff */
[----:B----4-:R-:W-:Y:S02]  /*0200*/  LOP3.LUT R17, R16, 0x3f, RZ, 0xc0, !PT ;  /* 0x0000003f10117812 */ /* 0x010fe400078ec0ff */
[----:B-----5:R-:W-:Y:S02]  /*0210*/  LOP3.LUT R18, R11, 0x3f, RZ, 0xc0, !PT ;  /* 0x0000003f0b127812 */ /* 0x020fe400078ec0ff */
[----:B------:R-:W-:-:S02]  /*0220*/  PRMT R9, R14, 0x3340, R9 ;  /* 0x000033400e097816 */ /* 0x000fc40000000009 */
[----:B------:R-:W-:Y:S02]  /*0230*/  SHF.R.U32.HI R22, RZ, 0x2, R10 ;  /* 0x00000002ff167819 */ /* 0x000fe4000001160a */
[----:B------:R-:W-:Y:S02]  /*0240*/  PRMT R14, R17, 0x3340, R18 ;  /* 0x00003340110e7816 */ /* 0x000fe40000000012 */
[----:B------:R-:W-:Y:S02]  /*0250*/  LOP3.LUT R23, R22, 0x30, RZ, 0xc0, !PT ;  /* 0x0000003016177812 */ /* 0x000fe400078ec0ff */
[----:B------:R-:W-:Y:S02]  /*0260*/  LOP3.LUT R18, R21, 0xf, R20, 0xf8, !PT ;  /* 0x0000000f15127812 */ /* 0x000fe400078ef814 */
[----:B------:R-:W-:Y:S02]  /*0270*/  SHF.R.U32.HI R19, RZ, 0x2, R19 ;  /* 0x00000002ff137819 */ /* 0x000fe40000011613 */
[----:B------:R-:W-:-:S02]  /*0280*/  SHF.R.U32.HI R21, RZ, 0x2, R16 ;  /* 0x00000002ff157819 */ /* 0x000fc40000011610 */
[----:B------:R-:W-:Y:S02]  /*0290*/  SHF.R.U32.HI R11, RZ, 0x2, R11 ;  /* 0x00000002ff0b7819 */ /* 0x000fe4000001160b */
[----:B------:R-:W-:Y:S02]  /*02a0*/  LEA.HI R17, R20, R23, RZ, 0x1c ;  /* 0x0000001714117211 */ /* 0x000fe400078fe0ff */
[----:B------:R-:W-:Y:S02]  /*02b0*/  LOP3.LUT R16, R19, 0x30, RZ, 0xc0, !PT ;  /* 0x0000003013107812 */ /* 0x000fe400078ec0ff */
[----:B------:R-:W-:Y:S02]  /*02c0*/  LOP3.LUT R21, R21, 0x30, RZ, 0xc0, !PT ;  /* 0x0000003015157812 */ /* 0x000fe400078ec0ff */
[----:B------:R-:W-:Y:S02]  /*02d0*/  LOP3.LUT R23, R11, 0x30, RZ, 0xc0, !PT ;  /* 0x000000300b177812 */ /* 0x000fe400078ec0ff */
[----:B------:R-:W-:-:S02]  /*02e0*/  LOP3.LUT R11, R16, 0xf, R5, 0xf8, !PT ;  /* 0x0000000f100b7812 */ /* 0x000fc400078ef805 */
[----:B------:R-:W-:Y:S02]  /*02f0*/  LOP3.LUT R21, R21, 0xf, R4, 0xf8, !PT ;  /* 0x0000000f15157812 */ /* 0x000fe400078ef804 */
[----:B------:R-:W-:Y:S02]  /*0300*/  LOP3.LUT R16, R23, 0xf, R0, 0xf8, !PT ;  /* 0x0000000f17107812 */ /* 0x000fe400078ef800 */
[----:B------:R-:W-:Y:S02]  /*0310*/  PRMT R18, R18, 0x3340, R11 ;  /* 0x0000334012127816 */ /* 0x000fe4000000000b */
[----:B------:R-:W-:Y:S02]  /*0320*/  SHF.R.U32.HI R19, RZ, 0x2, R3 ;  /* 0x00000002ff137819 */ /* 0x000fe40000011603 */
[----:B------:R-:W-:Y:S02]  /*0330*/  PRMT R11, R21, 0x3340, R16 ;  /* 0x00003340150b7816 */ /* 0x000fe40000000010 */
[----:B------:R-:W-:-:S02]  /*0340*/  SHF.R.U32.HI R20, RZ, 0x2, R8 ;  /* 0x00000002ff147819 */ /* 0x000fc40000011608 */
[----:B------:R-:W-:Y:S02]  /*0350*/  SHF.R.U32.HI R21, RZ, 0x2, R2 ;  /* 0x00000002ff157819 */ /* 0x000fe40000011602 */
[----:B------:R-:W-:Y:S02]  /*0360*/  LOP3.LUT R19, R19, 0x30, RZ, 0xc0, !PT ;  /* 0x0000003013137812 */ /* 0x000fe400078ec0ff */
[----:B------:R-:W-:Y:S02]  /*0370*/  LOP3.LUT R20, R20, 0x30, RZ, 0xc0, !PT ;  /* 0x0000003014147812 */ /* 0x000fe400078ec0ff */
[----:B------:R-:W-:Y:S02]  /*0380*/  LOP3.LUT R21, R21, 0x30, RZ, 0xc0, !PT ;  /* 0x0000003015157812 */ /* 0x000fe400078ec0ff */
[----:B------:R-:W-:Y:S02]  /*0390*/  LEA.HI R16, R4, R19, RZ, 0x1c ;  /* 0x0000001304107211 */ /* 0x000fe400078fe0ff */
[----:B------:R-:W-:-:S02]  /*03a0*/  LEA.HI R20, R5, R20, RZ, 0x1c ;  /* 0x0000001405147211 */ /* 0x000fc400078fe0ff */
[----:B------:R-:W-:Y:S01]  /*03b0*/  LOP3.LUT R10, R10, 0x3f, RZ, 0xc0, !PT ;  /* 0x0000003f0a0a7812 */ /* 0x000fe200078ec0ff */
[----:B------:R-:W0:Y:S01]  /*03c0*/  LDC.64 R4, c[0x0][0x388] ;  /* 0x0000e200ff047b82 */ /* 0x000e220000000a00 */
[----:B------:R-:W-:Y:S02]  /*03d0*/  LOP3.LUT R19, R8, 0x3f, RZ, 0xc0, !PT ;  /* 0x0000003f08137812 */ /* 0x000fe400078ec0ff */
[----:B------:R-:W-:Y:S02]  /*03e0*/  LOP3.LUT R3, R3, 0x3f, RZ, 0xc0, !PT ;  /* 0x0000003f03037812 */ /* 0x000fe400078ec0ff */
[----:B------:R-:W-:Y:S02]  /*03f0*/  LOP3.LUT R2, R2, 0x3f, RZ, 0xc0, !PT ;  /* 0x0000003f02027812 */ /* 0x000fe400078ec0ff */
[----:B------:R-:W-:Y:S02]  /*0400*/  LEA.HI R21, R0, R21, RZ, 0x1c ;  /* 0x0000001500157211 */ /* 0x000fe400078fe0ff */
[----:B------:R-:W-:-:S02]  /*0410*/  PRMT R19, R10, 0x3340, R19 ;  /* 0x000033400a137816 */ /* 0x000fc40000000013 */
[----:B------:R-:W-:Y:S02]  /*0420*/  PRMT R17, R17, 0x3340, R20 ;  /* 0x0000334011117816 */ /* 0x000fe40000000014 */
[----:B------:R-:W-:Y:S02]  /*0430*/  PRMT R2, R3, 0x3340, R2 ;  /* 0x0000334003027816 */ /* 0x000fe40000000002 */
[----:B------:R-:W-:Y:S02]  /*0440*/  PRMT R16, R16, 0x3340, R21 ;  /* 0x0000334010107816 */ /* 0x000fe40000000015 */
[----:B------:R-:W-:Y:S02]  /*0450*/  PRMT R8, R9, 0x5410, R14 ;  /* 0x0000541009087816 */ /* 0x000fe4000000000e */
[----:B------:R-:W-:Y:S02]  /*0460*/  PRMT R9, R18, 0x5410, R11 ;  /* 0x0000541012097816 */ /* 0x000fe4000000000b */
[----:B------:R-:W-:-:S02]  /*0470*/  PRMT R10, R19, 0x5410, R2 ;  /* 0x00005410130a7816 */ /* 0x000fc40000000002 */
[----:B------:R-:W-:Y:S01]  /*0480*/  PRMT R11, R17, 0x5410, R16 ;  /* 0x00005410110b7816 */ /* 0x000fe20000000010 */
[----:B------:R1:W-:Y:S04]  /*0490*/  STL.64 [R1], R8 ;  /* 0x0000000801007387 */ /* 0x0003e80000100a00 */
[----:B------:R1:W-:Y:S01]  /*04a0*/  STL.64 [R1+0x8], R10 ;  /* 0x0000080a01007387 */ /* 0x0003e20000100a00 */
[----:B0-----:R-:W-:Y:S02]  /*04b0*/  IADD3 R4, P1, PT, R4, 0x10, RZ ;  /* 0x0000001004047810 */ /* 0x001fe40007f3e0ff */
[----:B------:R-:W-:Y:S01]  /*04c0*/  IADD3 R2, P0, PT, R12, 0x17, RZ ;  /* 0x000000170c027810 */ /* 0x000fe20007f1e0ff */
[----:B------:R-:W-:Y:S02]  /*04d0*/  IMAD.MOV.U32 R0, RZ, RZ, RZ ;  /* 0x000000ffff007224 */ /* 0x000fe400078e00ff */
[----:B------:R-:W-:-:S02]  /*04e0*/  IMAD.X R5, RZ, RZ, R5, P1 ;  /* 0x000000ffff057224 */ /* 0x000fc400008e0605 */
[----:B------:R-:W-:Y:S02]  /*04f0*/  IMAD.X R3, RZ, RZ, R13, P0 ;  /* 0x000000ffff037224 */ /* 0x000fe400000e060d */
[----:B------:R-:W-:Y:S02]  /*0500*/  HADD2.F32 R6, -RZ, R6.H0_H0 ;  /* 0x20000006ff067230 */ /* 0x000fe40000004100 */
[----:B-1----:R-:W-:-:S07]  /*0510*/  HADD2.F32 R7, -RZ, R7.H0_H0 ;  /* 0x20000007ff077230 */ /* 0x002fce0000004100 */
.L_x_6:
[----:B01----:R-:W-:-:S05]  /*0520*/  IMAD.IADD R11, R1, 0x1, R0 ;  /* 0x00000001010b7824 */ /* 0x003fca00078e0200 */
[----:B------:R-:W2:Y:S04]  /*0530*/  LDL.U8 R8, [R11] ;  /* 0x000000000b087983 */ /* 0x000ea80000100000 */
[----:B------:R-:W3:Y:S01]  /*0540*/  LDL.U8 R9, [R11+0x8] ;  /* 0x000008000b097983 */ /* 0x000ee20000100000 */
[----:B------:R-:W-:Y:S01]  /*0550*/  LOP3.LUT R10, R0, 0x1, RZ, 0xc0, !PT ;  /* 0x00000001000a7812 */ /* 0x000fe200078ec0ff */
[----:B------:R-:W-:-:S03]  /*0560*/  IMAD R21, R15, 0x8, R0 ;  /* 0x000000080f157824 */ /* 0x000fc600078e0200 */
[----:B------:R-:W-:Y:S01]  /*0570*/  ISETP.NE.U32.AND P0, PT, R10, 0x1, PT ;  /* 0x000000010a00780c */ /* 0x000fe20003f05070 */
[----:B------:R-:W-:Y:S01]  /*0580*/  IMAD.SHL.U32 R21, R21, 0x20, RZ ;  /* 0x0000002015157824 */ /* 0x000fe200078e00ff */
[----:B--2---:R-:W-:Y:S02]  /*0590*/  I2FP.F32.U32 R17, R8 ;  /* 0x0000000800117245 */ /* 0x004fe40000201000 */
[----:B---3--:R-:W-:-:S03]  /*05a0*/  I2FP.F32.U32 R14, R9 ;  /* 0x00000009000e7245 */ /* 0x008fc60000201000 */
[----:B------:R-:W-:Y:S02]  /*05b0*/  FMUL R17, R6, R17 ;  /* 0x0000001106117220 */ /* 0x000fe40000400000 */
[----:B------:R-:W-:-:S04]  /*05c0*/  FMUL R14, R7, R14 ;  /* 0x0000000e070e7220 */ /* 0x000fc80000400000 */
[----:B------:R-:W-:Y:S05]  /*05d0*/  @P0 BRA `(.L_x_3) ;  /* 0x0000000c00140947 */ /* 0x000fea0003800000 */
[----:B------:R-:W-:-:S04]  /*05e0*/  SHF.R.U32.HI R8, RZ, 0x1, R0 ;  /* 0x00000001ff087819 */ /* 0x000fc80000011600 */
[----:B------:R-:W-:-:S05]  /*05f0*/  LOP3.LUT R11, R8, 0x3, RZ, 0xc0, !PT ;  /* 0x00000003080b7812 */ /* 0x000fca00078ec0ff */
[----:B------:R-:W-:-:S05]  /*0600*/  IMAD.WIDE.U32 R10, R11, 0x20, R2 ;  /* 0x000000200b0a7825 */ /* 0x000fca00078e0002 */
        /* <DEDUP_REMOVED lines=9> */
[----:B------:R-:W5:Y:S01]  /*06a0*/  LDG.E.U8.CONSTANT R19, desc[UR6][R10.64+0x3] ;  /* 0x000003060a137981 */ /* 0x000f62000c1e9100 */
[----:B--2---:R-:W-:-:S04]  /*06b0*/  SHF.R.U32.HI R8, RZ, 0x4, R8 ;  /* 0x00000004ff087819 */ /* 0x004fc80000011608 */
[----:B------:R-:W-:-:S04]  /*06c0*/  LOP3.LUT R8, R8, 0xffff, RZ, 0xc0, !PT ;  /* 0x0000ffff08087812 */ /* 0x000fc800078ec0ff */
[----:B------:R-:W-:Y:S01]  /*06d0*/  I2FP.F32.U32 R16, R8 ;  /* 0x0000000800107245 */ /* 0x000fe20000201000 */
[----:B------:R-:W-:-:S04]  /*06e0*/  IMAD.WIDE.U32 R8, R21, 0x4, R4 ;  /* 0x0000000415087825 */ /* 0x000fc800078e0004 */
[----:B------:R-:W-:Y:S02]  /*06f0*/  FFMA R21, R17, R16, -R14 ;  /* 0x0000001011157223 */ /* 0x000fe4000000080e */
[----:B------:R-:W2:Y:S01]  /*0700*/  LDG.E.U8.CONSTANT R16, desc[UR6][R10.64+0x1] ;  /* 0x000001060a107981 */ /* 0x000ea2000c1e9100 */
[----:B---3--:R-:W-:Y:S02]  /*0710*/  SHF.R.U32.HI R25, RZ, 0x4, R25 ;  /* 0x00000004ff197819 */ /* 0x008fe40000011619 */
[----:B----4-:R-:W-:Y:S01]  /*0720*/  SHF.R.U32.HI R24, RZ, 0x4, R24 ;  /* 0x00000004ff187819 */ /* 0x010fe20000011618 */
[----:B------:R0:W-:Y:S01]  /*0730*/  STG.E desc[UR6][R8.64+-0x10], R21 ;  /* 0xfffff01508007986 */ /* 0x0001e2000c101906 */
[----:B------:R-:W-:Y:S02]  /*0740*/  LOP3.LUT R25, R25, 0xffff, RZ, 0xc0, !PT ;  /* 0x0000ffff19197812 */ /* 0x000fe400078ec0ff */
[----:B-----5:R-:W-:Y:S02]  /*0750*/  SHF.R.U32.HI R27, RZ, 0x4, R27 ;  /* 0x00000004ff1b7819 */ /* 0x020fe4000001161b */
[----:B------:R-:W-:-:S02]  /*0760*/  I2FP.F32.U32 R25, R25 ;  /* 0x0000001900197245 */ /* 0x000fc40000201000 */
[----:B------:R-:W-:Y:S02]  /*0770*/  SHF.R.U32.HI R26, RZ, 0x4, R26 ;  /* 0x00000004ff1a7819 */ /* 0x000fe4000001161a */
[----:B0-----:R-:W-:Y:S02]  /*0780*/  LOP3.LUT R21, R24, 0xffff, RZ, 0xc0, !PT ;  /* 0x0000ffff18157812 */ /* 0x001fe400078ec0ff */
[----:B------:R-:W-:Y:S02]  /*0790*/  LOP3.LUT R29, R27, 0xffff, RZ, 0xc0, !PT ;  /* 0x0000ffff1b1d7812 */ /* 0x000fe400078ec0ff */
[----:B------:R-:W-:Y:S01]  /*07a0*/  SHF.R.U32.HI R23, RZ, 0x4, R23 ;  /* 0x00000004ff177819 */ /* 0x000fe20000011617 */
[----:B------:R-:W-:Y:S01]  /*07b0*/  FFMA R25, R17, R25, -R14 ;  /* 0x0000001911197223 */ /* 0x000fe2000000080e */
[----:B------:R-:W-:Y:S01]  /*07c0*/  I2FP.F32.U32 R21, R21 ;  /* 0x0000001500157245 */ /* 0x000fe20000201000 */
[----:B------:R-:W3:Y:S01]  /*07d0*/  LDG.E.U8.CONSTANT R24, desc[UR6][R10.64+0x4] ;  /* 0x000004060a187981 */ /* 0x000ee2000c1e9100 */
[----:B------:R-:W-:-:S02]  /*07e0*/  LOP3.LUT R26, R26, 0xffff, RZ, 0xc0, !PT ;  /* 0x0000ffff1a1a7812 */ /* 0x000fc400078ec0ff */
[----:B------:R-:W-:Y:S01]  /*07f0*/  I2FP.F32.U32 R29, R29 ;  /* 0x0000001d001d7245 */ /* 0x000fe20000201000 */
[----:B------:R-:W-:Y:S01]  /*0800*/  FFMA R21, R17, R21, -R14 ;  /* 0x0000001511157223 */ /* 0x000fe2000000080e */
[----:B------:R-:W-:Y:S02]  /*0810*/  SHF.R.U32.HI R22, RZ, 0x4, R22 ;  /* 0x00000004ff167819 */ /* 0x000fe40000011616 */
[----:B------:R-:W-:Y:S01]  /*0820*/  LOP3.LUT R23, R23, 0xffff, RZ, 0xc0, !PT ;  /* 0x0000ffff17177812 */ /* 0x000fe200078ec0ff */
[----:B------:R0:W-:Y:S01]  /*0830*/  STG.E desc[UR6][R8.64+-0xc], R25 ;  /* 0xfffff41908007986 */ /* 0x0001e2000c101906 */
[----:B------:R-:W-:Y:S01]  /*0840*/  I2FP.F32.U32 R27, R26 ;  /* 0x0000001a001b7245 */ /* 0x000fe20000201000 */
[C---:B------:R-:W-:Y:S01]  /*0850*/  FFMA R29, R17.reuse, R29, -R14 ;  /* 0x0000001d111d7223 */ /* 0x040fe2000000080e */
[----:B------:R-:W-:Y:S01]  /*0860*/  SHF.R.U32.HI R20, RZ, 0x4, R20 ;  /* 0x00000004ff147819 */ /* 0x000fe20000011614 */
[----:B------:R1:W-:Y:S01]  /*0870*/  STG.E desc[UR6][R8.64+-0x8], R21 ;  /* 0xfffff81508007986 */ /* 0x0003e2000c101906 */
[----:B------:R-:W-:Y:S01]  /*0880*/  LOP3.LUT R22, R22, 0xffff, RZ, 0xc0, !PT ;  /* 0x0000ffff16167812 */ /* 0x000fe200078ec0ff */
[----:B------:R-:W-:Y:S01]  /*0890*/  FFMA R27, R17, R27, -R14 ;  /* 0x0000001b111b7223 */ /* 0x000fe2000000080e */
[----:B------:R-:W-:Y:S01]  /*08a0*/  LOP3.LUT R28, R20, 0xffff, RZ, 0xc0, !PT ;  /* 0x0000ffff141c7812 */ /* 0x000fe200078ec0ff */
[----:B------:R4:W-:Y:S04]  /*08b0*/  STG.E desc[UR6][R8.64], R29 ;  /* 0x0000001d08007986 */ /* 0x0009e8000c101906 */
[----:B0-----:R-:W5:Y:S01]  /*08c0*/  LDG.E.U8.CONSTANT R25, desc[UR6][R10.64+0x5] ;  /* 0x000005060a197981 */ /* 0x001f62000c1e9100 */
[----:B-1----:R-:W-:-:S03]  /*08d0*/  I2FP.F32.U32 R21, R23 ;  /* 0x0000001700157245 */ /* 0x002fc60000201000 */
[----:B------:R-:W5:Y:S01]  /*08e0*/  LDG.E.U8.CONSTANT R26, desc[UR6][R10.64+0x6] ;  /* 0x000006060a1a7981 */ /* 0x000f62000c1e9100 */
[----:B------:R-:W-:Y:S01]  /*08f0*/  I2FP.F32.U32 R20, R22 ;  /* 0x0000001600147245 */ /* 0x000fe20000201000 */
[----:B----4-:R-:W-:Y:S01]  /*0900*/  FFMA R29, R17, R21, -R14 ;  /* 0x00000015111d7223 */ /* 0x010fe2000000080e */
[----:B------:R-:W-:Y:S01]  /*0910*/  I2FP.F32.U32 R23, R28 ;  /* 0x0000001c00177245 */ /* 0x000fe20000201000 */
[----:B------:R-:W4:Y:S01]  /*0920*/  LDG.E.U8.CONSTANT R21, desc[UR6][R10.64+0x8] ;  /* 0x000008060a157981 */ /* 0x000f22000c1e9100 */
[----:B------:R-:W-:-:S03]  /*0930*/  SHF.R.U32.HI R18, RZ, 0x4, R18 ;  /* 0x00000004ff127819 */ /* 0x000fc60000011612 */
[----:B------:R0:W-:Y:S01]  /*0940*/  STG.E desc[UR6][R8.64+-0x4], R27 ;  /* 0xfffffc1b08007986 */ /* 0x0001e2000c101906 */
[----:B------:R-:W-:Y:S01]  /*0950*/  SHF.R.U32.HI R19, RZ, 0x4, R19 ;  /* 0x00000004ff137819 */ /* 0x000fe20000011613 */
[----:B------:R-:W-:Y:S02]  /*0960*/  FFMA R28, R17, R23, -R14 ;  /* 0x00000017111c7223 */ /* 0x000fe4000000080e */
[----:B------:R-:W4:Y:S01]  /*0970*/  LDG.E.U8.CONSTANT R22, desc[UR6][R10.64+0x9] ;  /* 0x000009060a167981 */ /* 0x000f22000c1e9100 */
[----:B------:R-:W-:-:S03]  /*0980*/  LOP3.LUT R18, R18, 0xffff, RZ, 0xc0, !PT ;  /* 0x0000ffff12127812 */ /* 0x000fc600078ec0ff */
[----:B------:R-:W4:Y:S01]  /*0990*/  LDG.E.U8.CONSTANT R23, desc[UR6][R10.64+0xa] ;  /* 0x00000a060a177981 */ /* 0x000f22000c1e9100 */
[----:B0-----:R-:W-:-:S03]  /*09a0*/  FFMA R27, R17, R20, -R14 ;  /* 0x00000014111b7223 */ /* 0x001fc6000000080e */
[----:B------:R-:W4:Y:S04]  /*09b0*/  LDG.E.U8.CONSTANT R20, desc[UR6][R10.64+0x7] ;  /* 0x000007060a147981 */ /* 0x000f28000c1e9100 */
[----:B------:R0:W-:Y:S04]  /*09c0*/  STG.E desc[UR6][R8.64+0x4], R27 ;  /* 0x0000041b08007986 */ /* 0x0001e8000c101906 */
[----:B------:R1:W-:Y:S01]  /*09d0*/  STG.E desc[UR6][R8.64+0xc], R28 ;  /* 0x00000c1c08007986 */ /* 0x0003e2000c101906 */
[----:B0-----:R-:W-:Y:S02]  /*09e0*/  LOP3.LUT R27, R19, 0xffff, RZ, 0xc0, !PT ;  /* 0x0000ffff131b7812 */ /* 0x001fe400078ec0ff */
[----:B------:R-:W-:-:S02]  /*09f0*/  I2FP.F32.U32 R19, R18 ;  /* 0x0000001200137245 */ /* 0x000fc40000201000 */
[----:B------:R-:W-:Y:S01]  /*0a00*/  I2FP.F32.U32 R18, R27 ;  /* 0x0000001b00127245 */ /* 0x000fe20000201000 */
[----:B------:R0:W-:Y:S04]  /*0a10*/  STG.E desc[UR6][R8.64+0x8], R29 ;  /* 0x0000081d08007986 */ /* 0x0001e8000c101906 */
[C-C-:B-1----:R-:W-:Y:S02]  /*0a20*/  FFMA R28, R17.reuse, R18, -R14.reuse ;  /* 0x00000012111c7223 */ /* 0x142fe4000000080e */
[----:B------:R-:W4:Y:S01]  /*0a30*/  LDG.E.U8.CONSTANT R18, desc[UR6][R10.64+0xc] ;  /* 0x00000c060a127981 */ /* 0x000f22000c1e9100 */
[----:B0-----:R-:W-:-:S03]  /*0a40*/  FFMA R29, R17, R19, -R14 ;  /* 0x00000013111d7223 */ /* 0x001fc6000000080e */
[----:B------:R-:W4:Y:S01]  /*0a50*/  LDG.E.U8.CONSTANT R19, desc[UR6][R10.64+0xb] ;  /* 0x00000b060a137981 */ /* 0x000f22000c1e9100 */
[----:B--2---:R-:W-:-:S04]  /*0a60*/  SHF.R.U32.HI R16, RZ, 0x4, R16 ;  /* 0x00000004ff107819 */ /* 0x004fc80000011610 */
[----:B------:R-:W-:-:S04]  /*0a70*/  LOP3.LUT R16, R16, 0xffff, RZ, 0xc0, !PT ;  /* 0x0000ffff10107812 */ /* 0x000fc800078ec0ff */
[----:B------:R-:W-:-:S05]  /*0a80*/  I2FP.F32.U32 R16, R16 ;  /* 0x0000001000107245 */ /* 0x000fca0000201000 */
[----:B------:R-:W-:Y:S02]  /*0a90*/  FFMA R27, R17, R16, -R14 ;  /* 0x00000010111b7223 */ /* 0x000fe4000000080e */
[----:B------:R-:W2:Y:S01]  /*0aa0*/  LDG.E.U8.CONSTANT R16, desc[UR6][R10.64+0xd] ;  /* 0x00000d060a107981 */ /* 0x000ea2000c1e9100 */
[----:B---3--:R-:W-:-:S04]  /*0ab0*/  SHF.R.U32.HI R24, RZ, 0x4, R24 ;  /* 0x00000004ff187819 */ /* 0x008fc80000011618 */
[----:B------:R-:W-:Y:S01]  /*0ac0*/  LOP3.LUT R24, R24, 0xffff, RZ, 0xc0, !PT ;  /* 0x0000ffff18187812 */ /* 0x000fe200078ec0ff */
[----:B------:R0:W-:Y:S03]  /*0ad0*/  STG.E desc[UR6][R8.64+0x10], R27 ;  /* 0x0000101b08007986 */ /* 0x0001e6000c101906 */
[----:B------:R-:W-:Y:S01]  /*0ae0*/  I2FP.F32.U32 R24, R24 ;  /* 0x0000001800187245 */ /* 0x000fe20000201000 */
[----:B------:R1:W-:Y:S01]  /*0af0*/  STG.E desc[UR6][R8.64+0x14], R29 ;  /* 0x0000141d08007986 */ /* 0x0003e2000c101906 */
[----:B-----5:R-:W-:-:S04]  /*0b00*/  SHF.R.U32.HI R25, RZ, 0x4, R25 ;  /* 0x00000004ff197819 */ /* 0x020fc80000011619 */
[----:B------:R-:W-:Y:S02]  /*0b10*/  LOP3.LUT R25, R25, 0xffff, RZ, 0xc0, !PT ;  /* 0x0000ffff19197812 */ /* 0x000fe400078ec0ff */
[----:B------:R-:W-:Y:S02]  /*0b20*/  SHF.R.U32.HI R26, RZ, 0x4, R26 ;  /* 0x00000004ff1a7819 */ /* 0x000fe4000001161a */
[----:B0-----:R-:W-:Y:S02]  /*0b30*/  I2FP.F32.U32 R27, R25 ;  /* 0x00000019001b7245 */ /* 0x001fe40000201000 */
[----:B----4-:R-:W-:Y:S02]  /*0b40*/  SHF.R.U32.HI R21, RZ, 0x4, R21 ;  /* 0x00000004ff157819 */ /* 0x010fe40000011615 */
[----:B------:R-:W-:Y:S01]  /*0b50*/  LOP3.LUT R26, R26, 0xffff, RZ, 0xc0, !PT ;  /* 0x0000ffff1a1a7812 */ /* 0x000fe200078ec0ff */
[--C-:B------:R-:W-:Y:S01]  /*0b60*/  FFMA R25, R17, R24, -R14.reuse ;  /* 0x0000001811197223 */ /* 0x100fe2000000080e */
[----:B------:R-:W-:Y:S01]  /*0b70*/  LOP3.LUT R21, R21, 0xffff, RZ, 0xc0, !PT ;  /* 0x0000ffff15157812 */ /* 0x000fe200078ec0ff */
[----:B------:R-:W-:Y:S01]  /*0b80*/  FFMA R27, R17, R27, -R14 ;  /* 0x0000001b111b7223 */ /* 0x000fe2000000080e */
[----:B-1----:R-:W-:-:S02]  /*0b90*/  I2FP.F32.U32 R29, R26 ;  /* 0x0000001a001d7245 */ /* 0x002fc40000201000 */
[----:B------:R-:W-:Y:S02]  /*0ba0*/  SHF.R.U32.HI R22, RZ, 0x4, R22 ;  /* 0x00000004ff167819 */ /* 0x000fe40000011616 */
[----:B------:R-:W-:Y:S02]  /*0bb0*/  SHF.R.U32.HI R23, RZ, 0x4, R23 ;  /* 0x00000004ff177819 */ /* 0x000fe40000011617 */
[----:B------:R-:W-:Y:S01]  /*0bc0*/  SHF.R.U32.HI R20, RZ, 0x4, R20 ;  /* 0x00000004ff147819 */ /* 0x000fe20000011614 */
[----:B------:R-:W-:Y:S01]  /*0bd0*/  STG.E desc[UR6][R8.64+0x18], R28 ;  /* 0x0000181c08007986 */ /* 0x000fe2000c101906 */
[----:B------:R-:W-:Y:S02]  /*0be0*/  LOP3.LUT R22, R22, 0xffff, RZ, 0xc0, !PT ;  /* 0x0000ffff16167812 */ /* 0x000fe400078ec0ff */
[----:B------:R-:W-:Y:S01]  /*0bf0*/  I2FP.F32.U32 R21, R21 ;  /* 0x0000001500157245 */ /* 0x000fe20000201000 */
[----:B------:R0:W-:Y:S01]  /*0c00*/  STG.E desc[UR6][R8.64+0x1c], R25 ;  /* 0x00001c1908007986 */ /* 0x0001e2000c101906 */
[----:B------:R-:W-:Y:S01]  /*0c10*/  FFMA R29, R17, R29, -R14 ;  /* 0x0000001d111d7223 */ /* 0x000fe2000000080e */
[----:B------:R-:W-:-:S02]  /*0c20*/  LOP3.LUT R20, R20, 0xffff, RZ, 0xc0, !PT ;  /* 0x0000ffff14147812 */ /* 0x000fc400078ec0ff */
[----:B------:R1:W-:Y:S02]  /*0c30*/  STG.E desc[UR6][R8.64+0x20], R27 ;  /* 0x0000201b08007986 */ /* 0x0003e4000c101906 */
[----:B------:R-:W-:Y:S02]  /*0c40*/  I2FP.F32.U32 R20, R20 ;  /* 0x0000001400147245 */ /* 0x000fe40000201000 */
[----:B------:R-:W3:Y:S01]  /*0c50*/  LDG.E.U8.CONSTANT R24, desc[UR6][R10.64+0xe] ;  /* 0x00000e060a187981 */ /* 0x000ee2000c1e9100 */
[----:B0-----:R-:W-:Y:S02]  /*0c60*/  LOP3.LUT R25, R23, 0xffff, RZ, 0xc0, !PT ;  /* 0x0000ffff17197812 */ /* 0x001fe400078ec0ff */
[----:B------:R-:W-:Y:S01]  /*0c70*/  I2FP.F32.U32 R23, R22 ;  /* 0x0000001600177245 */ /* 0x000fe20000201000 */
[----:B-1----:R-:W-:Y:S01]  /*0c80*/  FFMA R27, R17, R21, -R14 ;  /* 0x00000015111b7223 */ /* 0x002fe2000000080e */
[----:B------:R0:W-:Y:S01]  /*0c90*/  STG.E desc[UR6][R8.64+0x24], R29 ;  /* 0x0000241d08007986 */ /* 0x0001e2000c101906 */
[----:B------:R-:W-:-:S03]  /*0ca0*/  I2FP.F32.U32 R22, R25 ;  /* 0x0000001900167245 */ /* 0x000fc60000201000 */
[----:B------:R-:W-:Y:S01]  /*0cb0*/  STG.E desc[UR6][R8.64+0x2c], R27 ;  /* 0x00002c1b08007986 */ /* 0x000fe2000c101906 */
[----:B------:R-:W-:Y:S01]  /*0cc0*/  SHF.R.U32.HI R18, RZ, 0x4, R18 ;  /* 0x00000004ff127819 */ /* 0x000fe20000011612 */
[C-C-:B------:R-:W-:Y:S02]  /*0cd0*/  FFMA R25, R17.reuse, R20, -R14.reuse ;  /* 0x0000001411197223 */ /* 0x140fe4000000080e */
[----:B------:R-:W4:Y:S01]  /*0ce0*/  LDG.E.U8.CONSTANT R21, desc[UR6][R10.64+0x11] ;  /* 0x000011060a157981 */ /* 0x000f22000c1e9100 */
[C-C-:B0-----:R-:W-:Y:S01]  /*0cf0*/  FFMA R29, R17.reuse, R23, -R14.reuse ;  /* 0x00000017111d7223 */ /* 0x141fe2000000080e */
[----:B------:R-:W-:Y:S02]  /*0d00*/  SHF.R.U32.HI R28, RZ, 0x4, R19 ;  /* 0x00000004ff1c7819 */ /* 0x000fe40000011613 */
[----:B------:R-:W5:Y:S01]  /*0d10*/  LDG.E.U8.CONSTANT R23, desc[UR6][R10.64+0xf] ;  /* 0x00000f060a177981 */ /* 0x000f62000c1e9100 */
[----:B------:R-:W-:Y:S02]  /*0d20*/  LOP3.LUT R18, R18, 0xffff, RZ, 0xc0, !PT ;  /* 0x0000ffff12127812 */ /* 0x000fe400078ec0ff */
[----:B------:R-:W-:Y:S01]  /*0d30*/  LOP3.LUT R28, R28, 0xffff, RZ, 0xc0, !PT ;  /* 0x0000ffff1c1c7812 */ /* 0x000fe200078ec0ff */
[----:B------:R-:W5:Y:S04]  /*0d40*/  LDG.E.U8.CONSTANT R20, desc[UR6][R10.64+0x12] ;  /* 0x000012060a147981 */ /* 0x000f68000c1e9100 */
[----:B------:R-:W5:Y:S01]  /*0d50*/  LDG.E.U8.CONSTANT R19, desc[UR6][R10.64+0x13] ;  /* 0x000013060a137981 */ /* 0x000f62000c1e9100 */
[----:B------:R-:W-:-:S03]  /*0d60*/  FFMA R26, R17, R22, -R14 ;  /* 0x00000016111a7223 */ /* 0x000fc6000000080e */
[----:B------:R0:W-:Y:S04]  /*0d70*/  STG.E desc[UR6][R8.64+0x28], R25 ;  /* 0x0000281908007986 */ /* 0x0001e8000c101906 */
[----:B------:R-:W-:Y:S04]  /*0d80*/  STG.E desc[UR6][R8.64+0x30], R29 ;  /* 0x0000301d08007986 */ /* 0x000fe8000c101906 */
[----:B------:R-:W5:Y:S01]  /*0d90*/  LDG.E.U8.CONSTANT R22, desc[UR6][R10.64+0x10] ;  /* 0x000010060a167981 */ /* 0x000f62000c1e9100 */
[----:B0-----:R-:W-:-:S03]  /*0da0*/  I2FP.F32.U32 R25, R18 ;  /* 0x0000001200197245 */ /* 0x001fc60000201000 */
[----:B------:R0:W-:Y:S04]  /*0db0*/  STG.E desc[UR6][R8.64+0x34], R26 ;  /* 0x0000341a08007986 */ /* 0x0001e8000c101906 */
[----:B------:R-:W5:Y:S04]  /*0dc0*/  LDG.E.U8.CONSTANT R18, desc[UR6][R10.64+0x15] ;  /* 0x000015060a127981 */ /* 0x000f68000c1e9100 */
[----:B0-----:R-:W5:Y:S01]  /*0dd0*/  LDG.E.U8.CONSTANT R26, desc[UR6][R10.64+0x14] ;  /* 0x000014060a1a7981 */ /* 0x001f62000c1e9100 */
[----:B--2---:R-:W-:-:S04]  /*0de0*/  SHF.R.U32.HI R16, RZ, 0x4, R16 ;  /* 0x00000004ff107819 */ /* 0x004fc80000011610 */
[----:B------:R-:W-:-:S04]  /*0df0*/  LOP3.LUT R27, R16, 0xffff, RZ, 0xc0, !PT ;  /* 0x0000ffff101b7812 */ /* 0x000fc800078ec0ff */
[----:B------:R-:W-:Y:S02]  /*0e00*/  I2FP.F32.U32 R27, R27 ;  /* 0x0000001b001b7245 */ /* 0x000fe40000201000 */
[----:B------:R-:W-:-:S03]  /*0e10*/  I2FP.F32.U32 R16, R28 ;  /* 0x0000001c00107245 */ /* 0x000fc60000201000 */
[C-C-:B------:R-:W-:Y:S01]  /*0e20*/  FFMA R27, R17.reuse, R27, -R14.reuse ;  /* 0x0000001b111b7223 */ /* 0x140fe2000000080e */
[C-C-:B------:R-:W-:Y:S01]  /*0e30*/  FFMA R28, R17.reuse, R25, -R14.reuse ;  /* 0x00000019111c7223 */ /* 0x140fe2000000080e */
[----:B------:R-:W-:Y:S01]  /*0e40*/  FFMA R29, R17, R16, -R14 ;  /* 0x00000010111d7223 */ /* 0x000fe2000000080e */
[----:B------:R-:W2:Y:S04]  /*0e50*/  LDG.E.U8.CONSTANT R25, desc[UR6][R10.64+0x17] ;  /* 0x000017060a197981 */ /* 0x000ea8000c1e9100 */
[----:B------:R0:W-:Y:S04]  /*0e60*/  STG.E desc[UR6][R8.64+0x40], R27 ;  /* 0x0000401b08007986 */ /* 0x0001e8000c101906 */
[----:B------:R-:W2:Y:S04]  /*0e70*/  LDG.E.U8.CONSTANT R16, desc[UR6][R10.64+0x16] ;  /* 0x000016060a107981 */ /* 0x000ea8000c1e9100 */
[----:B0-----:R0:W2:Y:S04]  /*0e80*/  LDG.E.U8.CONSTANT R27, desc[UR6][R10.64+0x18] ;  /* 0x000018060a1b7981 */ /* 0x0010a8000c1e9100 */
[----:B------:R1:W-:Y:S04]  /*0e90*/  STG.E desc[UR6][R8.64+0x38], R29 ;  /* 0x0000381d08007986 */ /* 0x0003e8000c101906 */
[----:B------:R-:W-:Y:S01]  /*0ea0*/  STG.E desc[UR6][R8.64+0x3c], R28 ;  /* 0x00003c1c08007986 */ /* 0x000fe2000c101906 */
[----:B---3--:R-:W-:-:S04]  /*0eb0*/  SHF.R.U32.HI R24, RZ, 0x4, R24 ;  /* 0x00000004ff187819 */ /* 0x008fc80000011618 */
[----:B------:R-:W-:-:S04]  /*0ec0*/  LOP3.LUT R24, R24, 0xffff, RZ, 0xc0, !PT ;  /* 0x0000ffff18187812 */ /* 0x000fc800078ec0ff */
[----:B------:R-:W-:Y:S02]  /*0ed0*/  I2FP.F32.U32 R24, R24 ;  /* 0x0000001800187245 */ /* 0x000fe40000201000 */
[----:B----4-:R-:W-:Y:S02]  /*0ee0*/  SHF.R.U32.HI R21, RZ, 0x4, R21 ;  /* 0x00000004ff157819 */ /* 0x010fe40000011615 */
[----:B-----5:R-:W-:-:S04]  /*0ef0*/  SHF.R.U32.HI R23, RZ, 0x4, R23 ;  /* 0x00000004ff177819 */ /* 0x020fc80000011617 */
[----:B0-----:R-:W-:Y:S02]  /*0f00*/  LOP3.LUT R10, R23, 0xffff, RZ, 0xc0, !PT ;  /* 0x0000ffff170a7812 */ /* 0x001fe400078ec0ff */
[----:B------:R-:W-:Y:S02]  /*0f10*/  SHF.R.U32.HI R20, RZ, 0x4, R20 ;  /* 0x00000004ff147819 */ /* 0x000fe40000011614 */
[----:B------:R-:W-:Y:S02]  /*0f20*/  SHF.R.U32.HI R19, RZ, 0x4, R19 ;  /* 0x00000004ff137819 */ /* 0x000fe40000011613 */
[----:B------:R-:W-:Y:S02]  /*0f30*/  LOP3.LUT R11, R21, 0xffff, RZ, 0xc0, !PT ;  /* 0x0000ffff150b7812 */ /* 0x000fe400078ec0ff */
[----:B------:R-:W-:Y:S02]  /*0f40*/  I2FP.F32.U32 R10, R10 ;  /* 0x0000000a000a7245 */ /* 0x000fe40000201000 */
[----:B------:R-:W-:-:S02]  /*0f50*/  LOP3.LUT R20, R20, 0xffff, RZ, 0xc0, !PT ;  /* 0x0000ffff14147812 */ /* 0x000fc400078ec0ff */
[----:B------:R-:W-:Y:S01]  /*0f60*/  LOP3.LUT R21, R19, 0xffff, RZ, 0xc0, !PT ;  /* 0x0000ffff13157812 */ /* 0x000fe200078ec0ff */
[C---:B------:R-:W-:Y:S01]  /*0f70*/  FFMA R23, R17.reuse, R10, -R14 ;  /* 0x0000000a11177223 */ /* 0x040fe2000000080e */
[----:B------:R-:W-:Y:S02]  /*0f80*/  I2FP.F32.U32 R19, R20 ;  /* 0x0000001400137245 */ /* 0x000fe40000201000 */
[----:B------:R-:W-:Y:S02]  /*0f90*/  I2FP.F32.U32 R21, R21 ;  /* 0x0000001500157245 */ /* 0x000fe40000201000 */
[----:B------:R-:W-:Y:S01]  /*0fa0*/  SHF.R.U32.HI R22, RZ, 0x4, R22 ;  /* 0x00000004ff167819 */ /* 0x000fe20000011616 */
[C-C-:B-1----:R-:W-:Y:S01]  /*0fb0*/  FFMA R29, R17.reuse, R24, -R14.reuse ;  /* 0x00000018111d7223 */ /* 0x142fe2000000080e */
[----:B------:R-:W-:Y:S01]  /*0fc0*/  I2FP.F32.U32 R11, R11 ;  /* 0x0000000b000b7245 */ /* 0x000fe20000201000 */
[C-C-:B------:R-:W-:Y:S01]  /*0fd0*/  FFMA R19, R17.reuse, R19, -R14.reuse ;  /* 0x0000001311137223 */ /* 0x140fe2000000080e */
[----:B------:R-:W-:Y:S01]  /*0fe0*/  FFMA R21, R17, R21, -R14 ;  /* 0x0000001511157223 */ /* 0x000fe2000000080e */
[----:B------:R-:W-:Y:S01]  /*0ff0*/  STG.E desc[UR6][R8.64+0x48], R23 ;  /* 0x0000481708007986 */ /* 0x000fe2000c101906 */
[----:B------:R-:W-:-:S02]  /*1000*/  SHF.R.U32.HI R18, RZ, 0x4, R18 ;  /* 0x00000004ff127819 */ /* 0x000fc40000011612 */
[----:B------:R-:W-:Y:S02]  /*1010*/  LOP3.LUT R22, R22, 0xffff, RZ, 0xc0, !PT ;  /* 0x0000ffff16167812 */ /* 0x000fe400078ec0ff */
[----:B------:R-:W-:Y:S02]  /*1020*/  LOP3.LUT R18, R18, 0xffff, RZ, 0xc0, !PT ;  /* 0x0000ffff12127812 */ /* 0x000fe400078ec0ff */
[----:B------:R-:W-:Y:S01]  /*1030*/  SHF.R.U32.HI R26, RZ, 0x4, R26 ;  /* 0x00000004ff1a7819 */ /* 0x000fe2000001161a */
[----:B------:R0:W-:Y:S03]  /*1040*/  STG.E desc[UR6][R8.64+0x44], R29 ;  /* 0x0000441d08007986 */ /* 0x0001e6000c101906 */
[----:B------:R-:W-:Y:S01]  /*1050*/  LOP3.LUT R10, R26, 0xffff, RZ, 0xc0, !PT ;  /* 0x0000ffff1a0a7812 */ /* 0x000fe200078ec0ff */
[----:B------:R-:W-:Y:S01]  /*1060*/  FFMA R11, R17, R11, -R14 ;  /* 0x0000000b110b7223 */ /* 0x000fe2000000080e */
[----:B------:R1:W-:Y:S02]  /*1070*/  STG.E desc[UR6][R8.64+0x54], R19 ;  /* 0x0000541308007986 */ /* 0x0003e4000c101906 */
[----:B------:R-:W-:-:S02]  /*1080*/  I2FP.F32.U32 R10, R10 ;  /* 0x0000000a000a7245 */ /* 0x000fc40000201000 */
[----:B------:R-:W-:Y:S01]  /*1090*/  STG.E desc[UR6][R8.64+0x58], R21 ;  /* 0x0000581508007986 */ /* 0x000fe2000c101906 */
[----:B0-----:R-:W-:-:S03]  /*10a0*/  I2FP.F32.U32 R29, R22 ;  /* 0x00000016001d7245 */ /* 0x001fc60000201000 */
[----:B------:R0:W-:Y:S01]  /*10b0*/  STG.E desc[UR6][R8.64+0x50], R11 ;  /* 0x0000500b08007986 */ /* 0x0001e2000c101906 */
[----:B-1----:R-:W-:Y:S01]  /*10c0*/  I2FP.F32.U32 R19, R18 ;  /* 0x0000001200137245 */ /* 0x002fe20000201000 */
[----:B------:R-:W-:-:S04]  /*10d0*/  FFMA R29, R17, R29, -R14 ;  /* 0x0000001d111d7223 */ /* 0x000fc8000000080e */
[C-C-:B------:R-:W-:Y:S01]  /*10e0*/  FFMA R19, R17.reuse, R19, -R14.reuse ;  /* 0x0000001311137223 */ /* 0x140fe2000000080e */
[----:B0-----:R-:W-:Y:S01]  /*10f0*/  FFMA R11, R17, R10, -R14 ;  /* 0x0000000a110b7223 */ /* 0x001fe2000000080e */
[----:B------:R0:W-:Y:S04]  /*1100*/  STG.E desc[UR6][R8.64+0x4c], R29 ;  /* 0x00004c1d08007986 */ /* 0x0001e8000c101906 */
[----:B------:R0:W-:Y:S04]  /*1110*/  STG.E desc[UR6][R8.64+0x5c], R11 ;  /* 0x00005c0b08007986 */ /* 0x0001e8000c101906 */
[----:B------:R0:W-:Y:S01]  /*1120*/  STG.E desc[UR6][R8.64+0x60], R19 ;  /* 0x0000601308007986 */ /* 0x0001e2000c101906 */
[----:B--2---:R-:W-:-:S04]  /*1130*/  SHF.R.U32.HI R25, RZ, 0x4, R25 ;  /* 0x00000004ff197819 */ /* 0x004fc80000011619 */
[----:B------:R-:W-:Y:S02]  /*1140*/  LOP3.LUT R23, R25, 0xffff, RZ, 0xc0, !PT ;  /* 0x0000ffff19177812 */ /* 0x000fe400078ec0ff */
[----:B------:R-:W-:-:S04]  /*1150*/  SHF.R.U32.HI R16, RZ, 0x4, R16 ;  /* 0x00000004ff107819 */ /* 0x000fc80000011610 */
[----:B------:R-:W-:Y:S02]  /*1160*/  LOP3.LUT R16, R16, 0xffff, RZ, 0xc0, !PT ;  /* 0x0000ffff10107812 */ /* 0x000fe400078ec0ff */
[----:B------:R-:W-:-:S04]  /*1170*/  SHF.R.U32.HI R27, RZ, 0x4, R27 ;  /* 0x00000004ff1b7819 */ /* 0x000fc8000001161b */
[----:B------:R-:W-:Y:S02]  /*1180*/  LOP3.LUT R25, R27, 0xffff, RZ, 0xc0, !PT ;  /* 0x0000ffff1b197812 */ /* 0x000fe400078ec0ff */
[----:B------:R-:W-:Y:S02]  /*1190*/  I2FP.F32.U32 R21, R16 ;  /* 0x0000001000157245 */ /* 0x000fe40000201000 */
[----:B------:R-:W-:Y:S02]  /*11a0*/  I2FP.F32.U32 R23, R23 ;  /* 0x0000001700177245 */ /* 0x000fe40000201000 */
[----:B------:R-:W-:Y:S01]  /*11b0*/  I2FP.F32.U32 R25, R25 ;  /* 0x0000001900197245 */ /* 0x000fe20000201000 */
[C-C-:B------:R-:W-:Y:S02]  /*11c0*/  FFMA R21, R17.reuse, R21, -R14.reuse ;  /* 0x0000001511157223 */ /* 0x140fe4000000080e */
[C-C-:B------:R-:W-:Y:S02]  /*11d0*/  FFMA R23, R17.reuse, R23, -R14.reuse ;  /* 0x0000001711177223 */ /* 0x140fe4000000080e */
[----:B------:R-:W-:Y:S01]  /*11e0*/  FFMA R25, R17, R25, -R14 ;  /* 0x0000001911197223 */ /* 0x000fe2000000080e */
[----:B------:R0:W-:Y:S04]  /*11f0*/  STG.E desc[UR6][R8.64+0x64], R21 ;  /* 0x0000641508007986 */ /* 0x0001e8000c101906 */
[----:B------:R0:W-:Y:S04]  /*1200*/  STG.E desc[UR6][R8.64+0x68], R23 ;  /* 0x0000681708007986 */ /* 0x0001e8000c101906 */
[----:B------:R0:W-:Y:S01]  /*1210*/  STG.E desc[UR6][R8.64+0x6c], R25 ;  /* 0x00006c1908007986 */ /* 0x0001e2000c101906 */
[----:B------:R-:W-:Y:S05]  /*1220*/  BRA `(.L_x_4) ;  /* 0x0000000000d07947 */ /* 0x000fea0003800000 */
.L_x_3:
[----:B------:R-:W0:Y:S01]  /*1230*/  LDC.64 R8, c[0x0][0x388] ;  /* 0x0000e200ff087b82 */ /* 0x000e220000000a00 */
[----:B------:R-:W-:Y:S01]  /*1240*/  IMAD.SHL.U32 R16, R0, 0x10, RZ ;  /* 0x0000001000107824 */ /* 0x000fe200078e00ff */
[----:B------:R-:W-:-:S04]  /*1250*/  UMOV UR4, URZ ;  /* 0x000000ff00047c82 */ /* 0x000fc80008000000 */
[----:B------:R-:W-:-:S07]  /*1260*/  LOP3.LUT R16, R16, 0x60, RZ, 0xc0, !PT ;  /* 0x0000006010107812 */ /* 0x000fce00078ec0ff */
.L_x_5:
[----:B-1----:R-:W-:-:S05]  /*1270*/  VIADD R19, R16, UR4 ;  /* 0x0000000410137c36 */ /* 0x002fca0008000000 */
[----:B------:R-:W-:-:S05]  /*1280*/  IADD3 R18, P0, PT, R19, R12, RZ ;  /* 0x0000000c13127210 */ /* 0x000fca0007f1e0ff */
[----:B------:R-:W-:-:S05]  /*1290*/  IMAD.X R19, RZ, RZ, R13, P0 ;  /* 0x000000ffff137224 */ /* 0x000fca00000e060d */
[----:B------:R-:W2:Y:S04]  /*12a0*/  LDG.E.U8.CONSTANT R22, desc[UR6][R18.64+0x16] ;  /* 0x0000160612167981 */ /* 0x000ea8000c1e9100 */
[----:B------:R-:W3:Y:S04]  /*12b0*/  LDG.E.U8.CONSTANT R10, desc[UR6][R18.64+0x10] ;  /* 0x00001006120a7981 */ /* 0x000ee8000c1e9100 */
[----:B------:R-:W4:Y:S04]  /*12c0*/  LDG.E.U8.CONSTANT R25, desc[UR6][R18.64+0x11] ;  /* 0x0000110612197981 */ /* 0x000f28000c1e9100 */
[----:B------:R-:W5:Y:S04]  /*12d0*/  LDG.E.U8.CONSTANT R27, desc[UR6][R18.64+0x12] ;  /* 0x00001206121b7981 */ /* 0x000f68000c1e9100 */
[----:B------:R-:W5:Y:S04]  /*12e0*/  LDG.E.U8.CONSTANT R23, desc[UR6][R18.64+0x14] ;  /* 0x0000140612177981 */ /* 0x000f68000c1e9100 */
[----:B------:R-:W5:Y:S04]  /*12f0*/  LDG.E.U8.CONSTANT R20, desc[UR6][R18.64+0x15] ;  /* 0x0000150612147981 */ /* 0x000f68000c1e9100 */
[----:B------:R-:W5:Y:S04]  /*1300*/  LDG.E.U8.CONSTANT R24, desc[UR6][R18.64+0x17] ;  /* 0x0000170612187981 */ /* 0x000f68000c1e9100 */
[----:B------:R2:W5:Y:S01]  /*1310*/  LDG.E.U8.CONSTANT R26, desc[UR6][R18.64+0x13] ;  /* 0x00001306121a7981 */ /* 0x000562000c1e9100 */
[----:B------:R-:W-:Y:S01]  /*1320*/  VIADD R11, R21, UR4 ;  /* 0x00000004150b7c36 */ /* 0x000fe20008000000 */
[----:B------:R-:W-:-:S04]  /*1330*/  UIADD3 UR4, UPT, UPT, UR4, 0x8, URZ ;  /* 0x0000000804047890 */ /* 0x000fc8000fffe0ff */
[----:B------:R-:W-:Y:S01]  /*1340*/  UISETP.NE.AND UP0, UPT, UR4, 0x20, UPT ;  /* 0x000000200400788c */ /* 0x000fe2000bf05270 */
[----:B--2---:R-:W-:Y:S02]  /*1350*/  LOP3.LUT R19, R22, 0xf, RZ, 0xc0, !PT ;  /* 0x0000000f16137812 */ /* 0x004fe400078ec0ff */
[----:B---3--:R-:W-:Y:S02]  /*1360*/  LOP3.LUT R28, R10, 0xf, RZ, 0xc0, !PT ;  /* 0x0000000f0a1c7812 */ /* 0x008fe400078ec0ff */
[----:B----4-:R-:W-:Y:S02]  /*1370*/  LOP3.LUT R25, R25, 0xf, RZ, 0xc0, !PT ;  /* 0x0000000f19197812 */ /* 0x010fe400078ec0ff */
[----:B-----5:R-:W-:Y:S02]  /*1380*/  LOP3.LUT R27, R27, 0xf, RZ, 0xc0, !PT ;  /* 0x0000000f1b1b7812 */ /* 0x020fe400078ec0ff */
[----:B------:R-:W-:Y:S02]  /*1390*/  LOP3.LUT R23, R23, 0xf, RZ, 0xc0, !PT ;  /* 0x0000000f17177812 */ /* 0x000fe400078ec0ff */
[----:B------:R-:W-:-:S02]  /*13a0*/  LOP3.LUT R20, R20, 0xf, RZ, 0xc0, !PT ;  /* 0x0000000f14147812 */ /* 0x000fc400078ec0ff */
[----:B------:R-:W-:Y:S01]  /*13b0*/  LOP3.LUT R18, R24, 0xf, RZ, 0xc0, !PT ;  /* 0x0000000f18127812 */ /* 0x000fe200078ec0ff */
[----:B------:R-:W1:Y:S01]  /*13c0*/  I2F.U16 R19, R19 ;  /* 0x0000001300137306 */ /* 0x000e620000101000 */
[----:B------:R-:W-:-:S07]  /*13d0*/  LOP3.LUT R26, R26, 0xf, RZ, 0xc0, !PT ;  /* 0x0000000f1a1a7812 */ /* 0x000fce00078ec0ff */
[----:B------:R-:W2:Y:S08]  /*13e0*/  I2F.U16 R28, R28 ;  /* 0x0000001c001c7306 */ /* 0x000eb00000101000 */
[----:B------:R-:W3:Y:S08]  /*13f0*/  I2F.U16 R25, R25 ;  /* 0x0000001900197306 */ /* 0x000ef00000101000 */
[----:B------:R-:W4:Y:S08]  /*1400*/  I2F.U16 R27, R27 ;  /* 0x0000001b001b7306 */ /* 0x000f300000101000 */
[----:B------:R-:W5:Y:S08]  /*1410*/  I2F.U16 R29, R26 ;  /* 0x0000001a001d7306 */ /* 0x000f700000101000 */
[----:B------:R-:W5:Y:S08]  /*1420*/  I2F.U16 R23, R23 ;  /* 0x0000001700177306 */ /* 0x000f700000101000 */
[----:B------:R-:W5:Y:S08]  /*1430*/  I2F.U16 R20, R20 ;  /* 0x0000001400147306 */ /* 0x000f700000101000 */
[----:B------:R-:W5:Y:S01]  /*1440*/  I2F.U16 R18, R18 ;  /* 0x0000001200127306 */ /* 0x000f620000101000 */
[C-C-:B-1----:R-:W-:Y:S01]  /*1450*/  FFMA R22, R17.reuse, R19, -R14.reuse ;  /* 0x0000001311167223 */ /* 0x142fe2000000080e */
[----:B--2---:R-:W-:Y:S01]  /*1460*/  FFMA R28, R17, R28, -R14 ;  /* 0x0000001c111c7223 */ /* 0x004fe2000000080e */
[----:B0-----:R-:W-:-:S04]  /*1470*/  IMAD.WIDE.U32 R10, R11, 0x4, R8 ;  /* 0x000000040b0a7825 */ /* 0x001fc800078e0008 */
[C-C-:B---3--:R-:W-:Y:S01]  /*1480*/  FFMA R25, R17.reuse, R25, -R14.reuse ;  /* 0x0000001911197223 */ /* 0x148fe2000000080e */
[C-C-:B----4-:R-:W-:Y:S01]  /*1490*/  FFMA R27, R17.reuse, R27, -R14.reuse ;  /* 0x0000001b111b7223 */ /* 0x150fe2000000080e */
[C-C-:B-----5:R-:W-:Y:S01]  /*14a0*/  FFMA R29, R17.reuse, R29, -R14.reuse ;  /* 0x0000001d111d7223 */ /* 0x160fe2000000080e */
[C-C-:B------:R-:W-:Y:S01]  /*14b0*/  FFMA R23, R17.reuse, R23, -R14.reuse ;  /* 0x0000001711177223 */ /* 0x140fe2000000080e */
[C-C-:B------:R-:W-:Y:S01]  /*14c0*/  FFMA R20, R17.reuse, R20, -R14.reuse ;  /* 0x0000001411147223 */ /* 0x140fe2000000080e */
[----:B------:R1:W-:Y:S01]  /*14d0*/  STG.E desc[UR6][R10.64], R28 ;  /* 0x0000001c0a007986 */ /* 0x0003e2000c101906 */
[----:B------:R-:W-:-:S03]  /*14e0*/  FFMA R19, R17, R18, -R14 ;  /* 0x0000001211137223 */ /* 0x000fc6000000080e */
[----:B------:R1:W-:Y:S04]  /*14f0*/  STG.E desc[UR6][R10.64+0x4], R25 ;  /* 0x000004190a007986 */ /* 0x0003e8000c101906 */
[----:B------:R1:W-:Y:S04]  /*1500*/  STG.E desc[UR6][R10.64+0x8], R27 ;  /* 0x0000081b0a007986 */ /* 0x0003e8000c101906 */
[----:B------:R1:W-:Y:S04]  /*1510*/  STG.E desc[UR6][R10.64+0xc], R29 ;  /* 0x00000c1d0a007986 */ /* 0x0003e8000c101906 */
[----:B------:R1:W-:Y:S04]  /*1520*/  STG.E desc[UR6][R10.64+0x10], R23 ;  /* 0x000010170a007986 */ /* 0x0003e8000c101906 */
[----:B------:R1:W-:Y:S04]  /*1530*/  STG.E desc[UR6][R10.64+0x14], R20 ;  /* 0x000014140a007986 */ /* 0x0003e8000c101906 */
[----:B------:R1:W-:Y:S04]  /*1540*/  STG.E desc[UR6][R10.64+0x18], R22 ;  /* 0x000018160a007986 */ /* 0x0003e8000c101906 */
[----:B------:R1:W-:Y:S01]  /*1550*/  STG.E desc[UR6][R10.64+0x1c], R19 ;  /* 0x00001c130a007986 */ /* 0x0003e2000c101906 */
[----:B------:R-:W-:Y:S05]  /*1560*/  BRA.U UP0, `(.L_x_5) ;  /* 0xfffffffd00407547 */ /* 0x000fea000b83ffff */
.L_x_4:
[----:B------:R-:W-:-:S05]  /*1570*/  VIADD R0, R0, 0x1 ;  /* 0x0000000100007836 */ /* 0x000fca0000000000 */
[----:B------:R-:W-:-:S13]  /*1580*/  ISETP.NE.AND P0, PT, R0, 0x8, PT ;  /* 0x000000080000780c */ /* 0x000fda0003f05270 */
[----:B------:R-:W-:Y:S05]  /*1590*/  @P0 BRA `(.L_x_6) ;  /* 0xffffffec00e00947 */ /* 0x000fea000383ffff */
[----:B------:R-:W-:Y:S05]  /*15a0*/  EXIT ;  /* 0x000000000000794d */ /* 0x000fea0003800000 */
.L_x_7:
        /* <DEDUP_REMOVED lines=13> */
.L_x_11:


//--------------------- .text.dequant_q8_0_f32    --------------------------
	.section	.text.dequant_q8_0_f32,"ax",@progbits
	.align	128
        .global         dequant_q8_0_f32
        .type           dequant_q8_0_f32,@function
        .size           dequant_q8_0_f32,(.L_x_12 - dequant_q8_0_f32)
        .other          dequant_q8_0_f32,@"STO_CUDA_ENTRY STV_DEFAULT"
dequant_q8_0_f32:
.text.dequant_q8_0_f32:
        /* <DEDUP_REMOVED lines=12> */
[----:B------:R-:W0:Y:S02]  /*00c0*/  LDC.64 R2, c[0x0][0x388] ;  /* 0x0000e200ff027b82 */ /* 0x000e240000000a00 */
[----:B------:R-:W-:-:S05]  /*00d0*/  IADD3.X R5, PT, PT, RZ, R5, RZ, P0, !PT ;  /* 0x00000005ff057210 */ /* 0x000fca00007fe4ff */
[----:B-1----:R-:W2:Y:S04]  /*00e0*/  LDG.E.U8.CONSTANT R19, desc[UR4][R4.64+0x8] ;  /* 0x0000080404137981 */ /* 0x002ea8000c1e9100 */
[----:B------:R-:W3:Y:S04]  /*00f0*/  LDG.E.U8.CONSTANT R17, desc[UR4][R4.64+0x7] ;  /* 0x0000070404117981 */ /* 0x000ee8000c1e9100 */
[----:B------:R-:W4:Y:S04]  /*0100*/  LDG.E.U8.CONSTANT R6, desc[UR4][R4.64+0x2] ;  /* 0x0000020404067981 */ /* 0x000f28000c1e9100 */
[----:B------:R-:W5:Y:S04]  /*0110*/  LDG.E.U8.CONSTANT R12, desc[UR4][R4.64+0x4] ;  /* 0x00000404040c7981 */ /* 0x000f68000c1e9100 */
[----:B------:R-:W5:Y:S04]  /*0120*/  LDG.E.U16.CONSTANT R7, desc[UR4][R4.64] ;  /* 0x0000000404077981 */ /* 0x000f68000c1e9500 */
[----:B------:R-:W5:Y:S04]  /*0130*/  LDG.E.U8.CONSTANT R21, desc[UR4][R4.64+0x9] ;  /* 0x0000090404157981 */ /* 0x000f68000c1e9100 */
[----:B------:R-:W5:Y:S04]  /*0140*/  LDG.E.U8.CONSTANT R10, desc[UR4][R4.64+0x3] ;  /* 0x00000304040a7981 */ /* 0x000f68000c1e9100 */
[----:B------:R-:W5:Y:S04]  /*0150*/  LDG.E.U8.CONSTANT R14, desc[UR4][R4.64+0x5] ;  /* 0x00000504040e7981 */ /* 0x000f68000c1e9100 */
[----:B------:R-:W5:Y:S04]  /*0160*/  LDG.E.U8.CONSTANT R15, desc[UR4][R4.64+0x6] ;  /* 0x00000604040f7981 */ /* 0x000f68000c1e9100 */
[----:B------:R-:W5:Y:S01]  /*0170*/  LDG.E.U8.CONSTANT R8, desc[UR4][R4.64+0xa] ;  /* 0x00000a0404087981 */ /* 0x000f62000c1e9100 */
[----:B------:R-:W-:-:S03]  /*0180*/  SHF.L.U32 R9, R0, 0x5, RZ ;  /* 0x0000000500097819 */ /* 0x000fc600000006ff */
[----:B------:R-:W5:Y:S02]  /*0190*/  LDG.E.U8.CONSTANT R27, desc[UR4][R4.64+0xb] ;  /* 0x00000b04041b7981 */ /* 0x000f64000c1e9100 */
[----:B0-----:R-:W-:Y:S02]  /*01a0*/  IMAD.WIDE.U32 R2, R9, 0x4, R2 ;  /* 0x0000000409027825 */ /* 0x001fe400078e0002 */
[----:B------:R-:W5:Y:S04]  /*01b0*/  LDG.E.U8.CONSTANT R26, desc[UR4][R4.64+0xd] ;  /* 0x00000d04041a7981 */ /* 0x000f68000c1e9100 */
[----:B------:R-:W5:Y:S04]  /*01c0*/  LDG.E.U8.CONSTANT R22, desc[UR4][R4.64+0xe] ;  /* 0x00000e0404167981 */ /* 0x000f68000c1e9100 */
[----:B------:R-:W5:Y:S04]  /*01d0*/  LDG.E.U8.CONSTANT R23, desc[UR4][R4.64+0x11] ;  /* 0x0000110404177981 */ /* 0x000f68000c1e9100 */
[----:B------:R-:W5:Y:S04]  /*01e0*/  LDG.E.U8.CONSTANT R24, desc[UR4][R4.64+0xf] ;  /* 0x00000f0404187981 */ /* 0x000f68000c1e9100 */
[----:B------:R-:W5:Y:S04]  /*01f0*/  LDG.E.U8.CONSTANT R28, desc[UR4][R4.64+0x10] ;  /* 0x00001004041c7981 */ /* 0x000f68000c1e9100 */
[----:B------:R-:W5:Y:S01]  /*0200*/  LDG.E.U8.CONSTANT R25, desc[UR4][R4.64+0x12] ;  /* 0x0000120404197981 */ /* 0x000f62000c1e9100 */
[----:B--2---:R-:W-:Y:S08]  /*0210*/  I2F.S8 R20, R19 ;  /* 0x0000001300147306 */ /* 0x004ff00000001400 */
[----:B---3--:R-:W0:Y:S08]  /*0220*/  I2F.S8 R18, R17 ;  /* 0x0000001100127306 */ /* 0x008e300000001400 */
[----:B----4-:R-:W1:Y:S01]  /*0230*/  I2F.S8 R6, R6 ;  /* 0x0000000600067306 */ /* 0x010e620000001400 */
[----:B-----5:R-:W-:-:S07]  /*0240*/  HADD2.F32 R7, -RZ, R7.H0_H0 ;  /* 0x20000007ff077230 */ /* 0x020fce0000004100 */
[----:B------:R-:W2:Y:S01]  /*0250*/  I2F.S8 R12, R12 ;  /* 0x0000000c000c7306 */ /* 0x000ea20000001400 */
[----:B0-----:R-:W-:-:S07]  /*0260*/  FMUL R19, R7, R18 ;  /* 0x0000001207137220 */ /* 0x001fce0000400000 */
[----:B------:R0:W3:Y:S01]  /*0270*/  I2F.S8 R0, R21 ;  /* 0x0000001500007306 */ /* 0x0000e20000001400 */
[C---:B-1----:R-:W-:Y:S02]  /*0280*/  FMUL R9, R7.reuse, R6 ;  /* 0x0000000607097220 */ /* 0x042fe40000400000 */
[----:B------:R-:W4:Y:S05]  /*0290*/  LDG.E.U8.CONSTANT R6, desc[UR4][R4.64+0x14] ;  /* 0x0000140404067981 */ /* 0x000f2a000c1e9100 */
[----:B------:R-:W1:Y:S01]  /*02a0*/  I2F.S8 R10, R10 ;  /* 0x0000000a000a7306 */ /* 0x000e620000001400 */
[C---:B0-----:R-:W-:Y:S02]  /*02b0*/  FMUL R21, R7.reuse, R20 ;  /* 0x0000001407157220 */ /* 0x041fe40000400000 */
[----:B------:R-:W5:Y:S05]  /*02c0*/  LDG.E.U8.CONSTANT R20, desc[UR4][R4.64+0xc] ;  /* 0x00000c0404147981 */ /* 0x000f6a000c1e9100 */
[----:B------:R-:W0:Y:S08]  /*02d0*/  I2F.S8 R14, R14 ;  /* 0x0000000e000e7306 */ /* 0x000e300000001400 */
[----:B------:R0:W0:Y:S01]  /*02e0*/  I2F.S8 R16, R15 ;  /* 0x0000000f00107306 */ /* 0x0000220000001400 */
[----:B--2---:R-:W-:-:S07]  /*02f0*/  FMUL R13, R7, R12 ;  /* 0x0000000c070d7220 */ /* 0x004fce0000400000 */
[----:B------:R-:W2:Y:S01]  /*0300*/  I2F.S8 R18, R8 ;  /* 0x0000000800127306 */ /* 0x000ea20000001400 */
[----:B------:R2:W-:Y:S01]  /*0310*/  STG.E desc[UR4][R2.64+0x8], R13 ;  /* 0x0000080d02007986 */ /* 0x0005e2000c101904 */
[C---:B---3--:R-:W-:Y:S01]  /*0320*/  FMUL R29, R7.reuse, R0 ;  /* 0x00000000071d7220 */ /* 0x048fe20000400000 */
[C---:B-1----:R-:W-:Y:S01]  /*0330*/  FMUL R11, R7.reuse, R10 ;  /* 0x0000000a070b7220 */ /* 0x042fe20000400000 */
[C---:B0-----:R-:W-:Y:S01]  /*0340*/  FMUL R15, R7.reuse, R14 ;  /* 0x0000000e070f7220 */ /* 0x041fe20000400000 */
[----:B------:R0:W-:Y:S01]  /*0350*/  STG.E desc[UR4][R2.64+0x14], R19 ;  /* 0x0000141302007986 */ /* 0x0001e2000c101904 */
[----:B------:R-:W-:-:S03]  /*0360*/  FMUL R17, R7, R16 ;  /* 0x0000001007117220 */ /* 0x000fc60000400000 */
[----:B------:R1:W-:Y:S04]  /*0370*/  STG.E desc[UR4][R2.64+0x1c], R29 ;  /* 0x00001c1d02007986 */ /* 0x0003e8000c101904 */
[----:B--2---:R-:W2:Y:S04]  /*0380*/  LDG.E.U8.CONSTANT R13, desc[UR4][R4.64+0x15] ;  /* 0x00001504040d7981 */ /* 0x004ea8000c1e9100 */
[----:B0-----:R-:W3:Y:S04]  /*0390*/  LDG.E.U8.CONSTANT R19, desc[UR4][R4.64+0x13] ;  /* 0x0000130404137981 */ /* 0x001ee8000c1e9100 */
[----:B------:R-:W-:Y:S01]  /*03a0*/  STG.E desc[UR4][R2.64], R9 ;  /* 0x0000000902007986 */ /* 0x000fe2000c101904 */
[----:B-1----:R-:W-:-:S03]  /*03b0*/  FMUL R29, R7, R18 ;  /* 0x00000012071d7220 */ /* 0x002fc60000400000 */
[----:B------:R-:W-:Y:S04]  /*03c0*/  STG.E desc[UR4][R2.64+0x4], R11 ;  /* 0x0000040b02007986 */ /* 0x000fe8000c101904 */
[----:B------:R0:W-:Y:S04]  /*03d0*/  STG.E desc[UR4][R2.64+0xc], R15 ;  /* 0x00000c0f02007986 */ /* 0x0001e8000c101904 */
[----:B------:R1:W-:Y:S04]  /*03e0*/  STG.E desc[UR4][R2.64+0x10], R17 ;  /* 0x0000101102007986 */ /* 0x0003e8000c101904 */
[----:B------:R1:W-:Y:S04]  /*03f0*/  STG.E desc[UR4][R2.64+0x18], R21 ;  /* 0x0000181502007986 */ /* 0x0003e8000c101904 */
[----:B------:R-:W3:Y:S04]  /*0400*/  LDG.E.U8.CONSTANT R16, desc[UR4][R4.64+0x16] ;  /* 0x0000160404107981 */ /* 0x000ee8000c1e9100 */
[----:B0-----:R-:W3:Y:S04]  /*0410*/  LDG.E.U8.CONSTANT R15, desc[UR4][R4.64+0x17] ;  /* 0x00001704040f7981 */ /* 0x001ee8000c1e9100 */
[----:B------:R-:W3:Y:S04]  /*0420*/  LDG.E.U8.CONSTANT R14, desc[UR4][R4.64+0x18] ;  /* 0x00001804040e7981 */ /* 0x000ee8000c1e9100 */
[----:B------:R-:W3:Y:S04]  /*0430*/  LDG.E.U8.CONSTANT R0, desc[UR4][R4.64+0x19] ;  /* 0x0000190404007981 */ /* 0x000ee8000c1e9100 */
[----:B------:R-:W3:Y:S04]  /*0440*/  LDG.E.U8.CONSTANT R9, desc[UR4][R4.64+0x1a] ;  /* 0x00001a0404097981 */ /* 0x000ee8000c1e9100 */
[----:B------:R-:W3:Y:S04]  /*0450*/  LDG.E.U8.CONSTANT R12, desc[UR4][R4.64+0x1b] ;  /* 0x00001b04040c7981 */ /* 0x000ee8000c1e9100 */
[----:B------:R-:W3:Y:S04]  /*0460*/  LDG.E.U8.CONSTANT R11, desc[UR4][R4.64+0x1c] ;  /* 0x00001c04040b7981 */ /* 0x000ee8000c1e9100 */
[----:B------:R-:W3:Y:S04]  /*0470*/  LDG.E.U8.CONSTANT R10, desc[UR4][R4.64+0x1d] ;  /* 0x00001d04040a7981 */ /* 0x000ee8000c1e9100 */
[----:B------:R-:W3:Y:S04]  /*0480*/  LDG.E.U8.CONSTANT R8, desc[UR4][R4.64+0x1e] ;  /* 0x00001e0404087981 */ /* 0x000ee8000c1e9100 */
[----:B------:R-:W3:Y:S04]  /*0490*/  LDG.E.U8.CONSTANT R18, desc[UR4][R4.64+0x1f] ;  /* 0x00001f0404127981 */ /* 0x000ee8000c1e9100 */
[----:B-1----:R-:W3:Y:S04]  /*04a0*/  LDG.E.U8.CONSTANT R17, desc[UR4][R4.64+0x20] ;  /* 0x0000200404117981 */ /* 0x002ee8000c1e9100 */
[----:B------:R0:W3:Y:S01]  /*04b0*/  LDG.E.U8.CONSTANT R21, desc[UR4][R4.64+0x21] ;  /* 0x0000210404157981 */ /* 0x0000e2000c1e9100 */
[----:B------:R-:W1:Y:S08]  /*04c0*/  I2F.S8 R27, R27 ;  /* 0x0000001b001b7306 */ /* 0x000e700000001400 */
[----:B------:R-:W-:Y:S08]  /*04d0*/  I2F.S8 R26, R26 ;  /* 0x0000001a001a7306 */ /* 0x000ff00000001400 */
[----:B------:R-:W-:Y:S08]  /*04e0*/  I2F.S8 R22, R22 ;  /* 0x0000001600167306 */ /* 0x000ff00000001400 */
[----:B------:R-:W0:Y:S01]  /*04f0*/  I2F.S8 R23, R23 ;  /* 0x0000001700177306 */ /* 0x000e220000001400 */
[----:B-1----:R-:W-:-:S07]  /*0500*/  FMUL R27, R7, R27 ;  /* 0x0000001b071b7220 */ /* 0x002fce0000400000 */
[----:B------:R-:W-:Y:S08]  /*0510*/  I2F.S8 R24, R24 ;  /* 0x0000001800187306 */ /* 0x000ff00000001400 */
[----:B------:R-:W1:Y:S08]  /*0520*/  I2F.S8 R28, R28 ;  /* 0x0000001c001c7306 */ /* 0x000e700000001400 */
[----:B------:R-:W1:Y:S01]  /*0530*/  I2F.S8 R25, R25 ;  /* 0x0000001900197306 */ /* 0x000e620000001400 */
[----:B------:R1:W-:Y:S01]  /*0540*/  STG.E desc[UR4][R2.64+0x24], R27 ;  /* 0x0000241b02007986 */ /* 0x0003e2000c101904 */
[----:B0-----:R-:W-:-:S03]  /*0550*/  FMUL R23, R7, R23 ;  /* 0x0000001707177220 */ /* 0x001fc60000400000 */
[----:B------:R0:W-:Y:S01]  /*0560*/  STG.E desc[UR4][R2.64+0x20], R29 ;  /* 0x0000201d02007986 */ /* 0x0001e2000c101904 */
[C---:B-1----:R-:W-:Y:S01]  /*0570*/  FMUL R28, R7.reuse, R28 ;  /* 0x0000001c071c7220 */ /* 0x042fe20000400000 */
[C---:B------:R-:W-:Y:S02]  /*0580*/  FMUL R27, R7.reuse, R26 ;  /* 0x0000001a071b7220 */ /* 0x040fe40000400000 */
[----:B------:R-:W-:Y:S01]  /*0590*/  STG.E desc[UR4][R2.64+0x3c], R23 ;  /* 0x00003c1702007986 */ /* 0x000fe2000c101904 */
[C---:B------:R-:W-:Y:S01]  /*05a0*/  FMUL R25, R7.reuse, R25 ;  /* 0x0000001907197220 */ /* 0x040fe20000400000 */
[C---:B0-----:R-:W-:Y:S02]  /*05b0*/  FMUL R29, R7.reuse, R24 ;  /* 0x00000018071d7220 */ /* 0x041fe40000400000 */
[----:B------:R-:W-:Y:S04]  /*05c0*/  STG.E desc[UR4][R2.64+0x2c], R27 ;  /* 0x00002c1b02007986 */ /* 0x000fe8000c101904 */
[----:B------:R-:W-:Y:S04]  /*05d0*/  STG.E desc[UR4][R2.64+0x34], R29 ;  /* 0x0000341d02007986 */ /* 0x000fe8000c101904 */
[----:B------:R-:W-:Y:S04]  /*05e0*/  STG.E desc[UR4][R2.64+0x38], R28 ;  /* 0x0000381c02007986 */ /* 0x000fe8000c101904 */
[----:B------:R-:W-:Y:S01]  /*05f0*/  STG.E desc[UR4][R2.64+0x40], R25 ;  /* 0x0000401902007986 */ /* 0x000fe2000c101904 */
[----:B----4-:R-:W-:Y:S08]  /*0600*/  I2F.S8 R6, R6 ;  /* 0x0000000600067306 */ /* 0x010ff00000001400 */
[----:B-----5:R-:W0:Y:S02]  /*0610*/  I2F.S8 R20, R20 ;  /* 0x0000001400147306 */ /* 0x020e240000001400 */
[----:B0-----:R-:W-:-:S05]  /*0620*/  FMUL R5, R7, R20 ;  /* 0x0000001407057220 */ /* 0x001fca0000400000 */
[----:B------:R0:W-:Y:S01]  /*0630*/  STG.E desc[UR4][R2.64+0x28], R5 ;  /* 0x0000280502007986 */ /* 0x0001e2000c101904 */
[----:B--2---:R-:W1:Y:S01]  /*0640*/  I2F.S8 R13, R13 ;  /* 0x0000000d000d7306 */ /* 0x004e620000001400 */
[----:B0-----:R-:W-:-:S07]  /*0650*/  FMUL R5, R7, R6 ;  /* 0x0000000607057220 */ /* 0x001fce0000400000 */
[----:B---3--:R-:W0:Y:S01]  /*0660*/  I2F.S8 R19, R19 ;  /* 0x0000001300137306 */ /* 0x008e220000001400 */
[----:B------:R2:W-:Y:S01]  /*0670*/  STG.E desc[UR4][R2.64+0x48], R5 ;  /* 0x0000480502007986 */ /* 0x0005e2000c101904 */
[----:B-1----:R-:W-:-:S06]  /*0680*/  FMUL R13, R7, R13 ;  /* 0x0000000d070d7220 */ /* 0x002fcc0000400000 */
[----:B------:R-:W1:Y:S08]  /*0690*/  I2F.S8 R16, R16 ;  /* 0x0000001000107306 */ /* 0x000e700000001400 */
[----:B------:R3:W4:Y:S08]  /*06a0*/  I2F.S8 R4, R15 ;  /* 0x0000000f00047306 */ /* 0x0007300000001400 */
[----:B------:R-:W-:Y:S08]  /*06b0*/  I2F.S8 R14, R14 ;  /* 0x0000000e000e7306 */ /* 0x000ff00000001400 */
[----:B------:R-:W5:Y:S08]  /*06c0*/  I2F.S8 R0, R0 ;  /* 0x0000000000007306 */ /* 0x000f700000001400 */
[----:B------:R-:W2:Y:S08]  /*06d0*/  I2F.S8 R9, R9 ;  /* 0x0000000900097306 */ /* 0x000eb00000001400 */
[----:B------:R-:W2:Y:S08]  /*06e0*/  I2F.S8 R12, R12 ;  /* 0x0000000c000c7306 */ /* 0x000eb00000001400 */
[----:B------:R-:W2:Y:S08]  /*06f0*/  I2F.S8 R11, R11 ;  /* 0x0000000b000b7306 */ /* 0x000eb00000001400 */
[----:B------:R-:W2:Y:S08]  /*0700*/  I2F.S8 R10, R10 ;  /* 0x0000000a000a7306 */ /* 0x000eb00000001400 */
[----:B------:R-:W-:Y:S08]  /*0710*/  I2F.S8 R8, R8 ;  /* 0x0000000800087306 */ /* 0x000ff00000001400 */
[----:B------:R-:W-:Y:S08]  /*0720*/  I2F.S8 R18, R18 ;  /* 0x0000001200127306 */ /* 0x000ff00000001400 */
[----:B------:R5:W2:Y:S08]  /*0730*/  I2F.S8 R20, R17 ;  /* 0x0000001100147306 */ /* 0x000ab00000001400 */
[----:B------:R2:W2:Y:S01]  /*0740*/  I2F.S8 R6, R21 ;  /* 0x0000001500067306 */ /* 0x0004a20000001400 */
[C---:B---3--:R-:W-:Y:S01]  /*0750*/  FMUL R15, R7.reuse, R22 ;  /* 0x00000016070f7220 */ /* 0x048fe20000400000 */
[C---:B0-----:R-:W-:Y:S01]  /*0760*/  FMUL R19, R7.reuse, R19 ;  /* 0x0000001307137220 */ /* 0x041fe20000400000 */
[----:B------:R0:W-:Y:S01]  /*0770*/  STG.E desc[UR4][R2.64+0x4c], R13 ;  /* 0x00004c0d02007986 */ /* 0x0001e2000c101904 */
[C---:B-1----:R-:W-:Y:S01]  /*0780*/  FMUL R27, R7.reuse, R16 ;  /* 0x00000010071b7220 */ /* 0x042fe20000400000 */
[C---:B----4-:R-:W-:Y:S01]  /*0790*/  FMUL R4, R7.reuse, R4 ;  /* 0x0000000407047220 */ /* 0x050fe20000400000 */
[C---:B-----5:R-:W-:Y:S01]  /*07a0*/  FMUL R17, R7.reuse, R0 ;  /* 0x0000000007117220 */ /* 0x060fe20000400000 */
[----:B------:R1:W-:Y:S01]  /*07b0*/  STG.E desc[UR4][R2.64+0x30], R15 ;  /* 0x0000300f02007986 */ /* 0x0003e2000c101904 */
[C---:B--2---:R-:W-:Y:S01]  /*07c0*/  FMUL R9, R7.reuse, R9 ;  /* 0x0000000907097220 */ /* 0x044fe20000400000 */
[C---:B------:R-:W-:Y:S01]  /*07d0*/  FMUL R23, R7.reuse, R12 ;  /* 0x0000000c07177220 */ /* 0x040fe20000400000 */
[C---:B------:R-:W-:Y:S01]  /*07e0*/  FMUL R11, R7.reuse, R11 ;  /* 0x0000000b070b7220 */ /* 0x040fe20000400000 */
[----:B------:R2:W-:Y:S01]  /*07f0*/  STG.E desc[UR4][R2.64+0x44], R19 ;  /* 0x0000441302007986 */ /* 0x0005e2000c101904 */
[C---:B------:R-:W-:Y:S01]  /*0800*/  FMUL R5, R7.reuse, R10 ;  /* 0x0000000a07057220 */ /* 0x040fe20000400000 */
[C---:B------:R-:W-:Y:S01]  /*0810*/  FMUL R21, R7.reuse, R20 ;  /* 0x0000001407157220 */ /* 0x040fe20000400000 */
[C---:B0-----:R-:W-:Y:S01]  /*0820*/  FMUL R13, R7.reuse, R8 ;  /* 0x00000008070d7220 */ /* 0x041fe20000400000 */
[C---:B-1----:R-:W-:Y:S01]  /*0830*/  FMUL R15, R7.reuse, R14 ;  /* 0x0000000e070f7220 */ /* 0x042fe20000400000 */
[C---:B--2---:R-:W-:Y:S01]  /*0840*/  FMUL R19, R7.reuse, R18 ;  /* 0x0000001207137220 */ /* 0x044fe20000400000 */
[----:B------:R-:W-:Y:S01]  /*0850*/  FMUL R7, R7, R6 ;  /* 0x0000000607077220 */ /* 0x000fe20000400000 */
[----:B------:R-:W-:Y:S04]  /*0860*/  STG.E desc[UR4][R2.64+0x50], R27 ;  /* 0x0000501b02007986 */ /* 0x000fe8000c101904 */
        /* <DEDUP_REMOVED lines=10> */
[----:B------:R-:W-:Y:S01]  /*0910*/  STG.E desc[UR4][R2.64+0x7c], R7 ;  /* 0x00007c0702007986 */ /* 0x000fe2000c101904 */
[----:B------:R-:W-:Y:S05]  /*0920*/  EXIT ;  /* 0x000000000000794d */ /* 0x000fea0003800000 */
.L_x_8:
        /* <DEDUP_REMOVED lines=13> */
.L_x_12:


//--------------------- .text.dequant_q4_0_f32    --------------------------
	.section	.text.dequant_q4_0_f32,"ax",@progbits
	.align	128
        .global         dequant_q4_0_f32
        .type           dequant_q4_0_f32,@function
        .size           dequant_q4_0_f32,(.L_x_13 - dequant_q4_0_f32)
        .other          dequant_q4_0_f32,@"STO_CUDA_ENTRY STV_DEFAULT"
dequant_q4_0_f32:
.text.dequant_q4_0_f32:
        /* <DEDUP_REMOVED lines=14> */
[----:B-1----:R-:W2:Y:S04]  /*00e0*/  LDG.E.U8.CONSTANT R21, desc[UR4][R2.64+0x2] ;  /* 0x0000020402157981 */ /* 0x002ea8000c1e9100 */
[----:B------:R-:W3:Y:S04]  /*00f0*/  LDG.E.U8.CONSTANT R17, desc[UR4][R2.64+0x3] ;  /* 0x0000030402117981 */ /* 0x000ee8000c1e9100 */
[----:B------:R-:W4:Y:S04]  /*0100*/  LDG.E.U8.CONSTANT R18, desc[UR4][R2.64+0x4] ;  /* 0x0000040402127981 */ /* 0x000f28000c1e9100 */
[----:B------:R-:W5:Y:S04]  /*0110*/  LDG.E.U16.CONSTANT R22, desc[UR4][R2.64] ;  /* 0x0000000402167981 */ /* 0x000f68000c1e9500 */
        /* <DEDUP_REMOVED lines=12> */
[----:B------:R3:W5:Y:S01]  /*01e0*/  LDG.E.U8.CONSTANT R19, desc[UR4][R2.64+0x11] ;  /* 0x0000110402137981 */ /* 0x000762000c1e9100 */
[----:B--2---:R-:W-:-:S02]  /*01f0*/  LOP3.LUT R23, R21, 0xf, RZ, 0xc0, !PT ;  /* 0x0000000f15177812 */ /* 0x004fc400078ec0ff */
[----:B------:R-:W-:Y:S02]  /*0200*/  LEA.HI R24, R21, 0xfffffff8, RZ, 0x1c ;  /* 0xfffffff815187811 */ /* 0x000fe400078fe0ff */
[----:B---3--:R-:W-:Y:S01]  /*0210*/  LOP3.LUT R2, R17, 0xf, RZ, 0xc0, !PT ;  /* 0x0000000f11027812 */ /* 0x008fe200078ec0ff */
[----:B------:R-:W-:Y:S02]  /*0220*/  VIADD R23, R23, 0xfffffff8 ;  /* 0xfffffff817177836 */ /* 0x000fe40000000000 */
[----:B------:R-:W-:Y:S01]  /*0230*/  IMAD.SHL.U32 R21, R20, 0x20, RZ ;  /* 0x0000002014157824 */ /* 0x000fe200078e00ff */
[----:B----4-:R-:W-:Y:S01]  /*0240*/  LOP3.LUT R3, R18, 0xf, RZ, 0xc0, !PT ;  /* 0x0000000f12037812 */ /* 0x010fe200078ec0ff */
[----:B------:R-:W-:Y:S01]  /*0250*/  VIADD R2, R2, 0xfffffff8 ;  /* 0xfffffff802027836 */ /* 0x000fe20000000000 */
[----:B------:R-:W-:Y:S01]  /*0260*/  LEA.HI R17, R17, 0xfffffff8, RZ, 0x1c ;  /* 0xfffffff811117811 */ /* 0x000fe200078fe0ff */
[----:B0-----:R-:W-:Y:S01]  /*0270*/  IMAD.WIDE.U32 R4, R21, 0x4, R4 ;  /* 0x0000000415047825 */ /* 0x001fe200078e0004 */
[----:B------:R-:W-:-:S02]  /*0280*/  I2FP.F32.S32 R25, R24 ;  /* 0x0000001800197245 */ /* 0x000fc40000201400 */
[----:B------:R-:W-:Y:S01]  /*0290*/  I2FP.F32.S32 R23, R23 ;  /* 0x0000001700177245 */ /* 0x000fe20000201400 */
[----:B-----5:R-:W-:Y:S01]  /*02a0*/  HADD2.F32 R20, -RZ, R22.H0_H0 ;  /* 0x20000016ff147230 */ /* 0x020fe20000004100 */
[----:B------:R-:W-:Y:S01]  /*02b0*/  LEA.HI R21, R18, 0xfffffff8, RZ, 0x1c ;  /* 0xfffffff812157811 */ /* 0x000fe200078fe0ff */
[----:B------:R-:W-:Y:S01]  /*02c0*/  VIADD R18, R3, 0xfffffff8 ;  /* 0xfffffff803127836 */ /* 0x000fe20000000000 */
[----:B------:R-:W-:Y:S02]  /*02d0*/  I2FP.F32.S32 R17, R17 ;  /* 0x0000001100117245 */ /* 0x000fe40000201400 */
[C---:B------:R-:W-:Y:S02]  /*02e0*/  LEA.HI R22, R16.reuse, 0xfffffff8, RZ, 0x1c ;  /* 0xfffffff810167811 */ /* 0x040fe400078fe0ff */
[----:B------:R-:W-:Y:S02]  /*02f0*/  I2FP.F32.S32 R3, R2 ;  /* 0x0000000200037245 */ /* 0x000fe40000201400 */
[----:B------:R-:W-:-:S02]  /*0300*/  LOP3.LUT R16, R16, 0xf, RZ, 0xc0, !PT ;  /* 0x0000000f10107812 */ /* 0x000fc400078ec0ff */
[C---:B------:R-:W-:Y:S01]  /*0310*/  LOP3.LUT R2, R15.reuse, 0xf, RZ, 0xc0, !PT ;  /* 0x0000000f0f027812 */ /* 0x040fe200078ec0ff */
[C---:B------:R-:W-:Y:S01]  /*0320*/  FMUL R25, R20.reuse, R25 ;  /* 0x0000001914197220 */ /* 0x040fe20000400000 */
[C---:B------:R-:W-:Y:S01]  /*0330*/  FMUL R23, R20.reuse, R23 ;  /* 0x0000001714177220 */ /* 0x040fe20000400000 */
[C---:B------:R-:W-:Y:S01]  /*0340*/  FMUL R17, R20.reuse, R17 ;  /* 0x0000001114117220 */ /* 0x040fe20000400000 */
[----:B------:R-:W-:Y:S01]  /*0350*/  FMUL R3, R20, R3 ;  /* 0x0000000314037220 */ /* 0x000fe20000400000 */
[----:B------:R-:W-:Y:S01]  /*0360*/  LEA.HI R15, R15, 0xfffffff8, RZ, 0x1c ;  /* 0xfffffff80f0f7811 */ /* 0x000fe200078fe0ff */
[----:B------:R-:W-:Y:S02]  /*0370*/  VIADD R16, R16, 0xfffffff8 ;  /* 0xfffffff810107836 */ /* 0x000fe40000000000 */
[----:B------:R-:W-:Y:S01]  /*0380*/  VIADD R2, R2, 0xfffffff8 ;  /* 0xfffffff802027836 */ /* 0x000fe20000000000 */
[----:B------:R0:W-:Y:S04]  /*0390*/  STG.E desc[UR4][R4.64+0x4], R25 ;  /* 0x0000041904007986 */ /* 0x0001e8000c101904 */
[----:B------:R1:W-:Y:S04]  /*03a0*/  STG.E desc[UR4][R4.64], R23 ;  /* 0x0000001704007986 */ /* 0x0003e8000c101904 */
[----:B------:R2:W-:Y:S01]  /*03b0*/  STG.E desc[UR4][R4.64+0xc], R17 ;  /* 0x00000c1104007986 */ /* 0x0005e2000c101904 */
[----:B0-----:R-:W-:-:S03]  /*03c0*/  I2FP.F32.S32 R25, R21 ;  /* 0x0000001500197245 */ /* 0x001fc60000201400 */
[----:B------:R0:W-:Y:S01]  /*03d0*/  STG.E desc[UR4][R4.64+0x8], R3 ;  /* 0x0000080304007986 */ /* 0x0001e2000c101904 */
[----:B------:R-:W-:Y:S02]  /*03e0*/  I2FP.F32.S32 R21, R18 ;  /* 0x0000001200157245 */ /* 0x000fe40000201400 */
[----:B-1----:R-:W-:Y:S02]  /*03f0*/  I2FP.F32.S32 R23, R22 ;  /* 0x0000001600177245 */ /* 0x002fe40000201400 */
[----:B------:R-:W-:Y:S02]  /*0400*/  LOP3.LUT R18, R14, 0xf, RZ, 0xc0, !PT ;  /* 0x0000000f0e127812 */ /* 0x000fe400078ec0ff */
[----:B--2---:R-:W-:Y:S02]  /*0410*/  I2FP.F32.S32 R17, R15 ;  /* 0x0000000f00117245 */ /* 0x004fe40000201400 */
[----:B------:R-:W-:Y:S02]  /*0420*/  I2FP.F32.S32 R15, R2 ;  /* 0x00000002000f7245 */ /* 0x000fe40000201400 */
[----:B------:R-:W-:-:S02]  /*0430*/  LOP3.LUT R2, R12, 0xf, RZ, 0xc0, !PT ;  /* 0x0000000f0c027812 */ /* 0x000fc400078ec0ff */
[----:B0-----:R-:W-:Y:S01]  /*0440*/  I2FP.F32.S32 R3, R16 ;  /* 0x0000001000037245 */ /* 0x001fe20000201400 */
[C---:B------:R-:W-:Y:S01]  /*0450*/  FMUL R23, R20.reuse, R23 ;  /* 0x0000001714177220 */ /* 0x040fe20000400000 */
[----:B------:R-:W-:Y:S01]  /*0460*/  FMUL R21, R20, R21 ;  /* 0x0000001514157220 */ /* 0x000fe20000400000 */
[----:B------:R-:W-:Y:S01]  /*0470*/  LEA.HI R14, R14, 0xfffffff8, RZ, 0x1c ;  /* 0xfffffff80e0e7811 */ /* 0x000fe200078fe0ff */
[----:B------:R-:W-:Y:S02]  /*0480*/  VIADD R18, R18, 0xfffffff8 ;  /* 0xfffffff812127836 */ /* 0x000fe40000000000 */
[----:B------:R-:W-:Y:S01]  /*0490*/  FMUL R3, R20, R3 ;  /* 0x0000000314037220 */ /* 0x000fe20000400000 */
[----:B------:R-:W-:Y:S01]  /*04a0*/  VIADD R2, R2, 0xfffffff8 ;  /* 0xfffffff802027836 */ /* 0x000fe20000000000 */
[----:B------:R0:W-:Y:S04]  /*04b0*/  STG.E desc[UR4][R4.64+0x1c], R23 ;  /* 0x00001c1704007986 */ /* 0x0001e8000c101904 */
[----:B------:R1:W-:Y:S04]  /*04c0*/  STG.E desc[UR4][R4.64+0x10], R21 ;  /* 0x0000101504007986 */ /* 0x0003e8000c101904 */
[----:B------:R2:W-:Y:S01]  /*04d0*/  STG.E desc[UR4][R4.64+0x18], R3 ;  /* 0x0000180304007986 */ /* 0x0005e2000c101904 */
[----:B0-----:R-:W-:-:S02]  /*04e0*/  I2FP.F32.S32 R23, R14 ;  /* 0x0000000e00177245 */ /* 0x001fc40000201400 */
[----:B------:R-:W-:Y:S02]  /*04f0*/  LOP3.LUT R14, R13, 0xf, RZ, 0xc0, !PT ;  /* 0x0000000f0d0e7812 */ /* 0x000fe400078ec0ff */
[----:B-1----:R-:W-:Y:S02]  /*0500*/  I2FP.F32.S32 R21, R18 ;  /* 0x0000001200157245 */ /* 0x002fe40000201400 */
[C---:B------:R-:W-:Y:S02]  /*0510*/  LEA.HI R18, R11.reuse, 0xfffffff8, RZ, 0x1c ;  /* 0xfffffff80b127811 */ /* 0x040fe400078fe0ff */
[----:B--2---:R-:W-:Y:S02]  /*0520*/  I2FP.F32.S32 R3, R2 ;  /* 0x0000000200037245 */ /* 0x004fe40000201400 */
[----:B------:R-:W-:Y:S02]  /*0530*/  LOP3.LUT R11, R11, 0xf, RZ, 0xc0, !PT ;  /* 0x0000000f0b0b7812 */ /* 0x000fe400078ec0ff */
[----:B------:R-:W-:Y:S01]  /*0540*/  LOP3.LUT R2, R10, 0xf, RZ, 0xc0, !PT ;  /* 0x0000000f0a027812 */ /* 0x000fe200078ec0ff */
[----:B------:R-:W-:Y:S01]  /*0550*/  FMUL R15, R20, R15 ;  /* 0x0000000f140f7220 */ /* 0x000fe20000400000 */
[----:B------:R-:W-:Y:S01]  /*0560*/  VIADD R14, R14, 0xfffffff8 ;  /* 0xfffffff80e0e7836 */ /* 0x000fe20000000000 */
[----:B------:R-:W-:Y:S01]  /*0570*/  LEA.HI R12, R12, 0xfffffff8, RZ, 0x1c ;  /* 0xfffffff80c0c7811 */ /* 0x000fe200078fe0ff */
[----:B------:R-:W-:Y:S01]  /*0580*/  FMUL R3, R20, R3 ;  /* 0x0000000314037220 */ /* 0x000fe20000400000 */
[----:B------:R-:W-:Y:S01]  /*0590*/  VIADD R11, R11, 0xfffffff8 ;  /* 0xfffffff80b0b7836 */ /* 0x000fe20000000000 */
[----:B------:R-:W-:Y:S01]  /*05a0*/  LEA.HI R10, R10, 0xfffffff8, RZ, 0x1c ;  /* 0xfffffff80a0a7811 */ /* 0x000fe200078fe0ff */
[----:B------:R-:W-:Y:S01]  /*05b0*/  VIADD R2, R2, 0xfffffff8 ;  /* 0xfffffff802027836 */ /* 0x000fe20000000000 */
[----:B------:R0:W-:Y:S01]  /*05c0*/  STG.E desc[UR4][R4.64+0x20], R15 ;  /* 0x0000200f04007986 */ /* 0x0001e2000c101904 */
[----:B------:R-:W-:-:S02]  /*05d0*/  LEA.HI R16, R13, 0xfffffff8, RZ, 0x1c ;  /* 0xfffffff80d107811 */ /* 0x000fc400078fe0ff */
[----:B------:R-:W-:Y:S01]  /*05e0*/  I2FP.F32.S32 R13, R12 ;  /* 0x0000000c000d7245 */ /* 0x000fe20000201400 */
[----:B------:R1:W-:Y:S01]  /*05f0*/  STG.E desc[UR4][R4.64+0x30], R3 ;  /* 0x0000300304007986 */ /* 0x0003e2000c101904 */
[C---:B------:R-:W-:Y:S02]  /*0600*/  LOP3.LUT R12, R9.reuse, 0xf, RZ, 0xc0, !PT ;  /* 0x0000000f090c7812 */ /* 0x040fe400078ec0ff */
[----:B------:R-:W-:Y:S02]  /*0610*/  I2FP.F32.S32 R11, R11 ;  /* 0x0000000b000b7245 */ /* 0x000fe40000201400 */
[----:B0-----:R-:W-:Y:S02]  /*0620*/  I2FP.F32.S32 R15, R14 ;  /* 0x0000000e000f7245 */ /* 0x001fe40000201400 */
[----:B------:R-:W-:Y:S02]  /*0630*/  LEA.HI R14, R9, 0xfffffff8, RZ, 0x1c ;  /* 0xfffffff8090e7811 */ /* 0x000fe400078fe0ff */
[----:B------:R-:W-:-:S02]  /*0640*/  I2FP.F32.S32 R9, R10 ;  /* 0x0000000a00097245 */ /* 0x000fc40000201400 */
[----:B-1----:R-:W-:Y:S02]  /*0650*/  I2FP.F32.S32 R3, R2 ;  /* 0x0000000200037245 */ /* 0x002fe40000201400 */
[C---:B------:R-:W-:Y:S02]  /*0660*/  LOP3.LUT R2, R7.reuse, 0xf, RZ, 0xc0, !PT ;  /* 0x0000000f07027812 */ /* 0x040fe400078ec0ff */
[----:B------:R-:W-:Y:S01]  /*0670*/  LOP3.LUT R10, R8, 0xf, RZ, 0xc0, !PT ;  /* 0x0000000f080a7812 */ /* 0x000fe200078ec0ff */
[----:B------:R-:W-:Y:S01]  /*0680*/  FMUL R13, R20, R13 ;  /* 0x0000000d140d7220 */ /* 0x000fe20000400000 */
[----:B------:R-:W-:Y:S02]  /*0690*/  VIADD R12, R12, 0xfffffff8 ;  /* 0xfffffff80c0c7836 */ /* 0x000fe40000000000 */
[C---:B------:R-:W-:Y:S01]  /*06a0*/  FMUL R11, R20.reuse, R11 ;  /* 0x0000000b140b7220 */ /* 0x040fe20000400000 */
[C---:B------:R-:W-:Y:S01]  /*06b0*/  FMUL R9, R20.reuse, R9 ;  /* 0x0000000914097220 */ /* 0x040fe20000400000 */
[----:B------:R-:W-:Y:S01]  /*06c0*/  FMUL R3, R20, R3 ;  /* 0x0000000314037220 */ /* 0x000fe20000400000 */
[----:B------:R-:W-:Y:S01]  /*06d0*/  VIADD R2, R2, 0xfffffff8 ;  /* 0xfffffff802027836 */ /* 0x000fe20000000000 */
[----:B------:R-:W-:Y:S01]  /*06e0*/  LEA.HI R7, R7, 0xfffffff8, RZ, 0x1c ;  /* 0xfffffff807077811 */ /* 0x000fe200078fe0ff */
[----:B------:R-:W-:Y:S01]  /*06f0*/  VIADD R10, R10, 0xfffffff8 ;  /* 0xfffffff80a0a7836 */ /* 0x000fe20000000000 */
[----:B------:R-:W-:Y:S01]  /*0700*/  LEA.HI R8, R8, 0xfffffff8, RZ, 0x1c ;  /* 0xfffffff808087811 */ /* 0x000fe200078fe0ff */
[----:B------:R0:W-:Y:S01]  /*0710*/  STG.E desc[UR4][R4.64+0x34], R13 ;  /* 0x0000340d04007986 */ /* 0x0001e2000c101904 */
[----:B------:R-:W-:-:S03]  /*0720*/  I2FP.F32.S32 R7, R7 ;  /* 0x0000000700077245 */ /* 0x000fc60000201400 */
[----:B------:R1:W-:Y:S04]  /*0730*/  STG.E desc[UR4][R4.64+0x40], R11 ;  /* 0x0000400b04007986 */ /* 0x0003e8000c101904 */
[----:B------:R2:W-:Y:S01]  /*0740*/  STG.E desc[UR4][R4.64+0x4c], R9 ;  /* 0x00004c0904007986 */ /* 0x0005e2000c101904 */
[----:B0-----:R-:W-:-:S03]  /*0750*/  I2FP.F32.S32 R13, R12 ;  /* 0x0000000c000d7245 */ /* 0x001fc60000201400 */
[----:B------:R0:W-:Y:S01]  /*0760*/  STG.E desc[UR4][R4.64+0x48], R3 ;  /* 0x0000480304007986 */ /* 0x0001e2000c101904 */
[C---:B------:R-:W-:Y:S02]  /*0770*/  LEA.HI R12, R6.reuse, 0xfffffff8, RZ, 0x1c ;  /* 0xfffffff8060c7811 */ /* 0x040fe400078fe0ff */
[----:B-1----:R-:W-:Y:S02]  /*0780*/  I2FP.F32.S32 R11, R8 ;  /* 0x00000008000b7245 */ /* 0x002fe40000201400 */
[----:B------:R-:W-:Y:S02]  /*0790*/  LOP3.LUT R6, R6, 0xf, RZ, 0xc0, !PT ;  /* 0x0000000f06067812 */ /* 0x000fe400078ec0ff */
[----:B--2---:R-:W-:Y:S02]  /*07a0*/  I2FP.F32.S32 R9, R10 ;  /* 0x0000000a00097245 */ /* 0x004fe40000201400 */
[----:B------:R-:W-:Y:S02]  /*07b0*/  LOP3.LUT R8, R19, 0xf, RZ, 0xc0, !PT ;  /* 0x0000000f13087812 */ /* 0x000fe400078ec0ff */
[----:B0-----:R-:W-:-:S02]  /*07c0*/  I2FP.F32.S32 R3, R2 ;  /* 0x0000000200037245 */ /* 0x001fc40000201400 */
[----:B------:R-:W-:Y:S01]  /*07d0*/  LOP3.LUT R2, R0, 0xf, RZ, 0xc0, !PT ;  /* 0x0000000f00027812 */ /* 0x000fe200078ec0ff */
[C---:B------:R-:W-:Y:S01]  /*07e0*/  FMUL R17, R20.reuse, R17 ;  /* 0x0000001114117220 */ /* 0x040fe20000400000 */
[C---:B------:R-:W-:Y:S01]  /*07f0*/  FMUL R21, R20.reuse, R21 ;  /* 0x0000001514157220 */ /* 0x040fe20000400000 */
[C---:B------:R-:W-:Y:S01]  /*0800*/  FMUL R15, R20.reuse, R15 ;  /* 0x0000000f140f7220 */ /* 0x040fe20000400000 */
[C---:B------:R-:W-:Y:S01]  /*0810*/  FMUL R13, R20.reuse, R13 ;  /* 0x0000000d140d7220 */ /* 0x040fe20000400000 */
[C---:B------:R-:W-:Y:S01]  /*0820*/  FMUL R7, R20.reuse, R7 ;  /* 0x0000000714077220 */ /* 0x040fe20000400000 */
[C---:B------:R-:W-:Y:S01]  /*0830*/  FMUL R3, R20.reuse, R3 ;  /* 0x0000000314037220 */ /* 0x040fe20000400000 */
[C---:B------:R-:W-:Y:S01]  /*0840*/  FMUL R11, R20.reuse, R11 ;  /* 0x0000000b140b7220 */ /* 0x040fe20000400000 */
[----:B------:R-:W-:Y:S01]  /*0850*/  FMUL R9, R20, R9 ;  /* 0x0000000914097220 */ /* 0x000fe20000400000 */
[----:B------:R-:W-:Y:S01]  /*0860*/  VIADD R6, R6, 0xfffffff8 ;  /* 0xfffffff806067836 */ /* 0x000fe20000000000 */
[----:B------:R-:W-:Y:S01]  /*0870*/  LEA.HI R0, R0, 0xfffffff8, RZ, 0x1c ;  /* 0xfffffff800007811 */ /* 0x000fe200078fe0ff */
[----:B------:R-:W-:Y:S01]  /*0880*/  VIADD R2, R2, 0xfffffff8 ;  /* 0xfffffff802027836 */ /* 0x000fe20000000000 */
[----:B------:R-:W-:Y:S01]  /*0890*/  LEA.HI R19, R19, 0xfffffff8, RZ, 0x1c ;  /* 0xfffffff813137811 */ /* 0x000fe200078fe0ff */
[----:B------:R-:W-:Y:S01]  /*08a0*/  VIADD R8, R8, 0xfffffff8 ;  /* 0xfffffff808087836 */ /* 0x000fe20000000000 */
[----:B------:R0:W-:Y:S02]  /*08b0*/  STG.E desc[UR4][R4.64+0x24], R17 ;  /* 0x0000241104007986 */ /* 0x0001e4000c101904 */
[----:B------:R-:W-:-:S02]  /*08c0*/  I2FP.F32.S32 R19, R19 ;  /* 0x0000001300137245 */ /* 0x000fc40000201400 */
[----:B------:R1:W-:Y:S04]  /*08d0*/  STG.E desc[UR4][R4.64+0x28], R21 ;  /* 0x0000281504007986 */ /* 0x0003e8000c101904 */
[----:B------:R2:W-:Y:S04]  /*08e0*/  STG.E desc[UR4][R4.64+0x38], R15 ;  /* 0x0000380f04007986 */ /* 0x0005e8000c101904 */
[----:B------:R3:W-:Y:S01]  /*08f0*/  STG.E desc[UR4][R4.64+0x50], R13 ;  /* 0x0000500d04007986 */ /* 0x0007e2000c101904 */
[----:B0-----:R-:W-:-:S03]  /*0900*/  I2FP.F32.S32 R17, R16 ;  /* 0x0000001000117245 */ /* 0x001fc60000201400 */
[----:B------:R0:W-:Y:S01]  /*0910*/  STG.E desc[UR4][R4.64+0x5c], R7 ;  /* 0x00005c0704007986 */ /* 0x0001e2000c101904 */
[----:B-1----:R-:W-:-:S03]  /*0920*/  I2FP.F32.S32 R21, R18 ;  /* 0x0000001200157245 */ /* 0x002fc60000201400 */
[----:B------:R1:W-:Y:S01]  /*0930*/  STG.E desc[UR4][R4.64+0x58], R3 ;  /* 0x0000580304007986 */ /* 0x0003e2000c101904 */
[----:B--2---:R-:W-:-:S03]  /*0940*/  I2FP.F32.S32 R15, R14 ;  /* 0x0000000e000f7245 */ /* 0x004fc60000201400 */
[----:B------:R2:W-:Y:S01]  /*0950*/  STG.E desc[UR4][R4.64+0x64], R11 ;  /* 0x0000640b04007986 */ /* 0x0005e2000c101904 */
[----:B---3--:R-:W-:-:S03]  /*0960*/  I2FP.F32.S32 R13, R12 ;  /* 0x0000000c000d7245 */ /* 0x008fc60000201400 */
[----:B------:R3:W-:Y:S01]  /*0970*/  STG.E desc[UR4][R4.64+0x60], R9 ;  /* 0x0000600904007986 */ /* 0x0007e2000c101904 */
[----:B0-----:R-:W-:Y:S02]  /*0980*/  I2FP.F32.S32 R7, R2 ;  /* 0x0000000200077245 */ /* 0x001fe40000201400 */
[----:B-1----:R-:W-:Y:S02]  /*0990*/  I2FP.F32.S32 R3, R6 ;  /* 0x0000000600037245 */ /* 0x002fe40000201400 */
[----:B--2---:R-:W-:Y:S02]  /*09a0*/  I2FP.F32.S32 R11, R8 ;  /* 0x00000008000b7245 */ /* 0x004fe40000201400 */
[----:B---3--:R-:W-:Y:S01]  /*09b0*/  I2FP.F32.S32 R9, R0 ;  /* 0x0000000000097245 */ /* 0x008fe20000201400 */
[C---:B------:R-:W-:Y:S01]  /*09c0*/  FMUL R25, R20.reuse, R25 ;  /* 0x0000001914197220 */ /* 0x040fe20000400000 */
        /* <DEDUP_REMOVED lines=22> */
.L_x_9:
        /* <DEDUP_REMOVED lines=13> */
.L_x_13:


//--------------------- .nv.shared.reserved.0     --------------------------
	.section	.nv.shared.reserved.0,"aw",@nobits
	.weak		__nv_reservedSMEM_offset_0_alias
	.size		__nv_reservedSMEM_offset_0_alias, 0, 64
	.other		__nv_reservedSMEM_offset_0_alias,@"STO_CUDA_RESERVED_SHARED STV_DEFAULT"
__nv_reservedSMEM_offset_0_alias:
	.zero		0
	.zero		64


//--------------------- .nv.constant0.dequant_q6_k_f32 --------------------------
	.section	.nv.constant0.dequant_q6_k_f32,"a",@progbits
	.sectionflags	@""
	.align	4
.nv.constant0.dequant_q6_k_f32:
	.zero		916


//--------------------- .nv.constant0.dequant_q4_k_f32 --------------------------
	.section	.nv.constant0.dequant_q4_k_f32,"a",@progbits
	.sectionflags	@""
	.align	4
.nv.constant0.dequant_q4_k_f32:
	.zero		916


//--------------------- .nv.constant0.dequant_q8_0_f32 --------------------------
	.section	.nv.constant0.dequant_q8_0_f32,"a",@progbits
	.sectionflags	@""
	.align	4
.nv.constant0.dequant_q8_0_f32:
	.zero		916


//--------------------- .nv.constant0.dequant_q4_0_f32 --------------------------
	.section	.nv.constant0.dequant_q4_0_f32,"a",@progbits
	.sectionflags	@""
	.align	4
.nv.constant0.dequant_q4_0_f32:
	.zero		916


//--------------------- SYMBOLS --------------------------

	.type		.nv.reservedSmem.offset0,@object
	.size		.nv.reservedSmem.offset0,0x4
